//
// Generated by NVIDIA NVVM Compiler
//
// Compiler Build ID: CL-36424714
// Cuda compilation tools, release 13.0, V13.0.88
// Based on NVVM 20.0.0
//

.version 9.0
.target sm_100
.address_size 64

	// .globl	_Z14compute_kernelPKiPii
// _ZZ25compute_shared_mem_kernelPKiPiiE3V_s has been demoted

.visible .entry _Z14compute_kernelPKiPii(
	.param .u64 .ptr .align 1 _Z14compute_kernelPKiPii_param_0,
	.param .u64 .ptr .align 1 _Z14compute_kernelPKiPii_param_1,
	.param .u32 _Z14compute_kernelPKiPii_param_2
)
{
	.reg .pred 	%p<82>;
	.reg .b32 	%r<127>;
	.reg .b64 	%rd<49>;

	ld.param.u64 	%rd4, [_Z14compute_kernelPKiPii_param_0];
	ld.param.u64 	%rd3, [_Z14compute_kernelPKiPii_param_1];
	ld.param.u32 	%r61, [_Z14compute_kernelPKiPii_param_2];
	cvta.to.global.u64 	%rd1, %rd4;
	mov.u32 	%r62, %ntid.x;
	mov.u32 	%r63, %ctaid.x;
	mov.u32 	%r64, %tid.x;
	mad.lo.s32 	%r1, %r62, %r63, %r64;
	setp.ge.s32 	%p1, %r1, %r61;
	@%p1 bra 	$L__BB0_42;
	mul.wide.s32 	%rd5, %r1, 4;
	add.s64 	%rd2, %rd1, %rd5;
	add.s32 	%r2, %r1, -10;
	setp.lt.s32 	%p2, %r1, 10;
	setp.ge.s32 	%p3, %r2, %r61;
	mov.b32 	%r108, 1;
	or.pred  	%p4, %p2, %p3;
	@%p4 bra 	$L__BB0_3;
	ld.global.u32 	%r66, [%rd2];
	mul.wide.u32 	%rd6, %r2, 4;
	add.s64 	%rd7, %rd1, %rd6;
	ld.global.u32 	%r67, [%rd7];
	setp.gt.s32 	%p5, %r66, %r67;
	selp.u32 	%r108, 1, 0, %p5;
$L__BB0_3:
	add.s32 	%r5, %r1, -9;
	setp.lt.s32 	%p6, %r1, 9;
	setp.ge.s32 	%p7, %r5, %r61;
	or.pred  	%p8, %p6, %p7;
	@%p8 bra 	$L__BB0_5;
	ld.global.u32 	%r68, [%rd2];
	mul.wide.u32 	%rd8, %r5, 4;
	add.s64 	%rd9, %rd1, %rd8;
	ld.global.u32 	%r69, [%rd9];
	setp.gt.s32 	%p9, %r68, %r69;
	selp.b32 	%r108, %r108, 0, %p9;
$L__BB0_5:
	add.s32 	%r8, %r1, -8;
	setp.lt.s32 	%p10, %r1, 8;
	setp.ge.s32 	%p11, %r8, %r61;
	or.pred  	%p12, %p10, %p11;
	@%p12 bra 	$L__BB0_7;
	ld.global.u32 	%r70, [%rd2];
	mul.wide.u32 	%rd10, %r8, 4;
	add.s64 	%rd11, %rd1, %rd10;
	ld.global.u32 	%r71, [%rd11];
	setp.gt.s32 	%p13, %r70, %r71;
	selp.b32 	%r108, %r108, 0, %p13;
$L__BB0_7:
	add.s32 	%r11, %r1, -7;
	setp.lt.s32 	%p14, %r1, 7;
	setp.ge.s32 	%p15, %r11, %r61;
	or.pred  	%p16, %p14, %p15;
	@%p16 bra 	$L__BB0_9;
	ld.global.u32 	%r72, [%rd2];
	mul.wide.u32 	%rd12, %r11, 4;
	add.s64 	%rd13, %rd1, %rd12;
	ld.global.u32 	%r73, [%rd13];
	setp.gt.s32 	%p17, %r72, %r73;
	selp.b32 	%r108, %r108, 0, %p17;
$L__BB0_9:
	add.s32 	%r14, %r1, -6;
	setp.lt.s32 	%p18, %r1, 6;
	setp.ge.s32 	%p19, %r14, %r61;
	or.pred  	%p20, %p18, %p19;
	@%p20 bra 	$L__BB0_11;
	ld.global.u32 	%r74, [%rd2];
	mul.wide.u32 	%rd14, %r14, 4;
	add.s64 	%rd15, %rd1, %rd14;
	ld.global.u32 	%r75, [%rd15];
	setp.gt.s32 	%p21, %r74, %r75;
	selp.b32 	%r108, %r108, 0, %p21;
$L__BB0_11:
	add.s32 	%r17, %r1, -5;
	setp.lt.s32 	%p22, %r1, 5;
	setp.ge.s32 	%p23, %r17, %r61;
	or.pred  	%p24, %p22, %p23;
	@%p24 bra 	$L__BB0_13;
	ld.global.u32 	%r76, [%rd2];
	mul.wide.u32 	%rd16, %r17, 4;
	add.s64 	%rd17, %rd1, %rd16;
	ld.global.u32 	%r77, [%rd17];
	setp.gt.s32 	%p25, %r76, %r77;
	selp.b32 	%r108, %r108, 0, %p25;
$L__BB0_13:
	add.s32 	%r20, %r1, -4;
	setp.lt.s32 	%p26, %r1, 4;
	setp.ge.s32 	%p27, %r20, %r61;
	or.pred  	%p28, %p26, %p27;
	@%p28 bra 	$L__BB0_15;
	ld.global.u32 	%r78, [%rd2];
	mul.wide.u32 	%rd18, %r20, 4;
	add.s64 	%rd19, %rd1, %rd18;
	ld.global.u32 	%r79, [%rd19];
	setp.gt.s32 	%p29, %r78, %r79;
	selp.b32 	%r108, %r108, 0, %p29;
$L__BB0_15:
	add.s32 	%r23, %r1, -3;
	setp.lt.s32 	%p30, %r1, 3;
	setp.ge.s32 	%p31, %r23, %r61;
	or.pred  	%p32, %p30, %p31;
	@%p32 bra 	$L__BB0_17;
	ld.global.u32 	%r80, [%rd2];
	mul.wide.u32 	%rd20, %r23, 4;
	add.s64 	%rd21, %rd1, %rd20;
	ld.global.u32 	%r81, [%rd21];
	setp.gt.s32 	%p33, %r80, %r81;
	selp.b32 	%r108, %r108, 0, %p33;
$L__BB0_17:
	add.s32 	%r26, %r1, -2;
	setp.lt.s32 	%p34, %r1, 2;
	setp.ge.s32 	%p35, %r26, %r61;
	or.pred  	%p36, %p34, %p35;
	@%p36 bra 	$L__BB0_19;
	ld.global.u32 	%r82, [%rd2];
	mul.wide.u32 	%rd22, %r26, 4;
	add.s64 	%rd23, %rd1, %rd22;
	ld.global.u32 	%r83, [%rd23];
	setp.gt.s32 	%p37, %r82, %r83;
	selp.b32 	%r108, %r108, 0, %p37;
$L__BB0_19:
	setp.lt.s32 	%p38, %r1, 1;
	setp.gt.s32 	%p39, %r1, %r61;
	or.pred  	%p40, %p38, %p39;
	@%p40 bra 	$L__BB0_21;
	add.s32 	%r84, %r1, -1;
	ld.global.u32 	%r85, [%rd2];
	mul.wide.u32 	%rd24, %r84, 4;
	add.s64 	%rd25, %rd1, %rd24;
	ld.global.u32 	%r86, [%rd25];
	setp.gt.s32 	%p41, %r85, %r86;
	selp.b32 	%r108, %r108, 0, %p41;
$L__BB0_21:
	add.s32 	%r31, %r1, 1;
	setp.lt.s32 	%p42, %r1, -1;
	setp.ge.s32 	%p43, %r31, %r61;
	or.pred  	%p44, %p42, %p43;
	@%p44 bra 	$L__BB0_23;
	ld.global.u32 	%r87, [%rd2];
	mul.wide.u32 	%rd26, %r31, 4;
	add.s64 	%rd27, %rd1, %rd26;
	ld.global.u32 	%r88, [%rd27];
	setp.gt.s32 	%p45, %r87, %r88;
	selp.b32 	%r108, %r108, 0, %p45;
$L__BB0_23:
	add.s32 	%r34, %r1, 2;
	setp.lt.s32 	%p46, %r1, -2;
	setp.ge.s32 	%p47, %r34, %r61;
	or.pred  	%p48, %p46, %p47;
	@%p48 bra 	$L__BB0_25;
	ld.global.u32 	%r89, [%rd2];
	mul.wide.u32 	%rd28, %r34, 4;
	add.s64 	%rd29, %rd1, %rd28;
	ld.global.u32 	%r90, [%rd29];
	setp.gt.s32 	%p49, %r89, %r90;
	selp.b32 	%r108, %r108, 0, %p49;
$L__BB0_25:
	add.s32 	%r37, %r1, 3;
	setp.lt.s32 	%p50, %r1, -3;
	setp.ge.s32 	%p51, %r37, %r61;
	or.pred  	%p52, %p50, %p51;
	@%p52 bra 	$L__BB0_27;
	ld.global.u32 	%r91, [%rd2];
	mul.wide.u32 	%rd30, %r37, 4;
	add.s64 	%rd31, %rd1, %rd30;
	ld.global.u32 	%r92, [%rd31];
	setp.gt.s32 	%p53, %r91, %r92;
	selp.b32 	%r108, %r108, 0, %p53;
$L__BB0_27:
	add.s32 	%r40, %r1, 4;
	setp.lt.s32 	%p54, %r1, -4;
	setp.ge.s32 	%p55, %r40, %r61;
	or.pred  	%p56, %p54, %p55;
	@%p56 bra 	$L__BB0_29;
	ld.global.u32 	%r93, [%rd2];
	mul.wide.u32 	%rd32, %r40, 4;
	add.s64 	%rd33, %rd1, %rd32;
	ld.global.u32 	%r94, [%rd33];
	setp.gt.s32 	%p57, %r93, %r94;
	selp.b32 	%r108, %r108, 0, %p57;
$L__BB0_29:
	add.s32 	%r43, %r1, 5;
	setp.lt.s32 	%p58, %r1, -5;
	setp.ge.s32 	%p59, %r43, %r61;
	or.pred  	%p60, %p58, %p59;
	@%p60 bra 	$L__BB0_31;
	ld.global.u32 	%r95, [%rd2];
	mul.wide.u32 	%rd34, %r43, 4;
	add.s64 	%rd35, %rd1, %rd34;
	ld.global.u32 	%r96, [%rd35];
	setp.gt.s32 	%p61, %r95, %r96;
	selp.b32 	%r108, %r108, 0, %p61;
$L__BB0_31:
	add.s32 	%r46, %r1, 6;
	setp.lt.s32 	%p62, %r1, -6;
	setp.ge.s32 	%p63, %r46, %r61;
	or.pred  	%p64, %p62, %p63;
	@%p64 bra 	$L__BB0_33;
	ld.global.u32 	%r97, [%rd2];
	mul.wide.u32 	%rd36, %r46, 4;
	add.s64 	%rd37, %rd1, %rd36;
	ld.global.u32 	%r98, [%rd37];
	setp.gt.s32 	%p65, %r97, %r98;
	selp.b32 	%r108, %r108, 0, %p65;
$L__BB0_33:
	add.s32 	%r49, %r1, 7;
	setp.lt.s32 	%p66, %r1, -7;
	setp.ge.s32 	%p67, %r49, %r61;
	or.pred  	%p68, %p66, %p67;
	@%p68 bra 	$L__BB0_35;
	ld.global.u32 	%r99, [%rd2];
	mul.wide.u32 	%rd38, %r49, 4;
	add.s64 	%rd39, %rd1, %rd38;
	ld.global.u32 	%r100, [%rd39];
	setp.gt.s32 	%p69, %r99, %r100;
	selp.b32 	%r108, %r108, 0, %p69;
$L__BB0_35:
	add.s32 	%r52, %r1, 8;
	setp.lt.s32 	%p70, %r1, -8;
	setp.ge.s32 	%p71, %r52, %r61;
	or.pred  	%p72, %p70, %p71;
	@%p72 bra 	$L__BB0_37;
	ld.global.u32 	%r101, [%rd2];
	mul.wide.u32 	%rd40, %r52, 4;
	add.s64 	%rd41, %rd1, %rd40;
	ld.global.u32 	%r102, [%rd41];
	setp.gt.s32 	%p73, %r101, %r102;
	selp.b32 	%r108, %r108, 0, %p73;
$L__BB0_37:
	add.s32 	%r55, %r1, 9;
	setp.lt.s32 	%p74, %r1, -9;
	setp.ge.s32 	%p75, %r55, %r61;
	or.pred  	%p76, %p74, %p75;
	@%p76 bra 	$L__BB0_39;
	ld.global.u32 	%r103, [%rd2];
	mul.wide.u32 	%rd42, %r55, 4;
	add.s64 	%rd43, %rd1, %rd42;
	ld.global.u32 	%r104, [%rd43];
	setp.gt.s32 	%p77, %r103, %r104;
	selp.b32 	%r108, %r108, 0, %p77;
$L__BB0_39:
	add.s32 	%r58, %r1, 10;
	setp.lt.s32 	%p78, %r1, -10;
	setp.ge.s32 	%p79, %r58, %r61;
	or.pred  	%p80, %p78, %p79;
	@%p80 bra 	$L__BB0_41;
	ld.global.u32 	%r105, [%rd2];
	mul.wide.u32 	%rd44, %r58, 4;
	add.s64 	%rd45, %rd1, %rd44;
	ld.global.u32 	%r106, [%rd45];
	setp.gt.s32 	%p81, %r105, %r106;
	selp.b32 	%r108, %r108, 0, %p81;
$L__BB0_41:
	cvta.to.global.u64 	%rd46, %rd3;
	add.s64 	%rd48, %rd46, %rd5;
	st.global.u32 	[%rd48], %r108;
$L__BB0_42:
	ret;

}
	// .globl	_Z25compute_shared_mem_kernelPKiPii
.visible .entry _Z25compute_shared_mem_kernelPKiPii(
	.param .u64 .ptr .align 1 _Z25compute_shared_mem_kernelPKiPii_param_0,
	.param .u64 .ptr .align 1 _Z25compute_shared_mem_kernelPKiPii_param_1,
	.param .u32 _Z25compute_shared_mem_kernelPKiPii_param_2
)
{
	.reg .pred 	%p<87>;
	.reg .b32 	%r<142>;
	.reg .b64 	%rd<11>;
	// demoted variable
	.shared .align 4 .b8 _ZZ25compute_shared_mem_kernelPKiPiiE3V_s[208];
	ld.param.u64 	%rd4, [_Z25compute_shared_mem_kernelPKiPii_param_0];
	ld.param.u64 	%rd3, [_Z25compute_shared_mem_kernelPKiPii_param_1];
	ld.param.u32 	%r49, [_Z25compute_shared_mem_kernelPKiPii_param_2];
	cvta.to.global.u64 	%rd1, %rd4;
	mov.u32 	%r1, %ntid.x;
	mov.u32 	%r50, %ctaid.x;
	mov.u32 	%r2, %tid.x;
	mad.lo.s32 	%r3, %r1, %r50, %r2;
	setp.ge.s32 	%p1, %r3, %r49;
	mul.wide.s32 	%rd5, %r3, 4;
	add.s64 	%rd2, %rd1, %rd5;
	shl.b32 	%r51, %r2, 2;
	mov.u32 	%r52, _ZZ25compute_shared_mem_kernelPKiPiiE3V_s;
	add.s32 	%r53, %r52, %r51;
	add.s32 	%r4, %r53, 40;
	@%p1 bra 	$L__BB1_2;
	ld.global.u32 	%r54, [%rd2];
	st.shared.u32 	[%r4], %r54;
$L__BB1_2:
	setp.gt.u32 	%p2, %r2, 9;
	@%p2 bra 	$L__BB1_6;
	setp.lt.s32 	%p3, %r3, 10;
	mov.b32 	%r120, 0;
	@%p3 bra 	$L__BB1_5;
	add.s32 	%r56, %r3, -10;
	mul.wide.u32 	%rd6, %r56, 4;
	add.s64 	%rd7, %rd1, %rd6;
	ld.global.u32 	%r120, [%rd7];
$L__BB1_5:
	st.shared.u32 	[%r4+-40], %r120;
$L__BB1_6:
	add.s32 	%r57, %r1, -10;
	setp.lt.u32 	%p4, %r2, %r57;
	@%p4 bra 	$L__BB1_10;
	add.s32 	%r59, %r3, 10;
	setp.ge.s32 	%p5, %r59, %r49;
	mov.b32 	%r121, 0;
	@%p5 bra 	$L__BB1_9;
	ld.global.u32 	%r121, [%rd2+40];
$L__BB1_9:
	st.shared.u32 	[%r4+40], %r121;
$L__BB1_10:
	setp.ge.s32 	%p6, %r3, %r49;
	bar.sync 	0;
	@%p6 bra 	$L__BB1_52;
	add.s32 	%r61, %r3, -10;
	setp.lt.s32 	%p7, %r3, 10;
	setp.ge.s32 	%p8, %r61, %r49;
	mov.b32 	%r123, 1;
	or.pred  	%p9, %p7, %p8;
	@%p9 bra 	$L__BB1_13;
	ld.shared.u32 	%r62, [%r4];
	ld.shared.u32 	%r63, [%r4+-40];
	setp.gt.s32 	%p10, %r62, %r63;
	selp.u32 	%r123, 1, 0, %p10;
$L__BB1_13:
	add.s32 	%r64, %r3, -9;
	setp.lt.s32 	%p11, %r3, 9;
	setp.ge.s32 	%p12, %r64, %r49;
	or.pred  	%p13, %p11, %p12;
	@%p13 bra 	$L__BB1_15;
	ld.shared.u32 	%r65, [%r4];
	ld.shared.u32 	%r66, [%r4+-36];
	setp.gt.s32 	%p14, %r65, %r66;
	selp.b32 	%r123, %r123, 0, %p14;
$L__BB1_15:
	add.s32 	%r67, %r3, -8;
	setp.lt.s32 	%p15, %r3, 8;
	setp.ge.s32 	%p16, %r67, %r49;
	or.pred  	%p17, %p15, %p16;
	@%p17 bra 	$L__BB1_17;
	ld.shared.u32 	%r68, [%r4];
	ld.shared.u32 	%r69, [%r4+-32];
	setp.gt.s32 	%p18, %r68, %r69;
	selp.b32 	%r123, %r123, 0, %p18;
$L__BB1_17:
	add.s32 	%r70, %r3, -7;
	setp.lt.s32 	%p19, %r3, 7;
	setp.ge.s32 	%p20, %r70, %r49;
	or.pred  	%p21, %p19, %p20;
	@%p21 bra 	$L__BB1_19;
	ld.shared.u32 	%r71, [%r4];
	ld.shared.u32 	%r72, [%r4+-28];
	setp.gt.s32 	%p22, %r71, %r72;
	selp.b32 	%r123, %r123, 0, %p22;
$L__BB1_19:
	add.s32 	%r73, %r3, -6;
	setp.lt.s32 	%p23, %r3, 6;
	setp.ge.s32 	%p24, %r73, %r49;
	or.pred  	%p25, %p23, %p24;
	@%p25 bra 	$L__BB1_21;
	ld.shared.u32 	%r74, [%r4];
	ld.shared.u32 	%r75, [%r4+-24];
	setp.gt.s32 	%p26, %r74, %r75;
	selp.b32 	%r123, %r123, 0, %p26;
$L__BB1_21:
	add.s32 	%r76, %r3, -5;
	setp.lt.s32 	%p27, %r3, 5;
	setp.ge.s32 	%p28, %r76, %r49;
	or.pred  	%p29, %p27, %p28;
	@%p29 bra 	$L__BB1_23;
	ld.shared.u32 	%r77, [%r4];
	ld.shared.u32 	%r78, [%r4+-20];
	setp.gt.s32 	%p30, %r77, %r78;
	selp.b32 	%r123, %r123, 0, %p30;
$L__BB1_23:
	add.s32 	%r79, %r3, -4;
	setp.lt.s32 	%p31, %r3, 4;
	setp.ge.s32 	%p32, %r79, %r49;
	or.pred  	%p33, %p31, %p32;
	@%p33 bra 	$L__BB1_25;
	ld.shared.u32 	%r80, [%r4];
	ld.shared.u32 	%r81, [%r4+-16];
	setp.gt.s32 	%p34, %r80, %r81;
	selp.b32 	%r123, %r123, 0, %p34;
$L__BB1_25:
	add.s32 	%r82, %r3, -3;
	setp.lt.s32 	%p35, %r3, 3;
	setp.ge.s32 	%p36, %r82, %r49;
	or.pred  	%p37, %p35, %p36;
	@%p37 bra 	$L__BB1_27;
	ld.shared.u32 	%r83, [%r4];
	ld.shared.u32 	%r84, [%r4+-12];
	setp.gt.s32 	%p38, %r83, %r84;
	selp.b32 	%r123, %r123, 0, %p38;
$L__BB1_27:
	add.s32 	%r85, %r3, -2;
	setp.lt.s32 	%p39, %r3, 2;
	setp.ge.s32 	%p40, %r85, %r49;
	or.pred  	%p41, %p39, %p40;
	@%p41 bra 	$L__BB1_29;
	ld.shared.u32 	%r86, [%r4];
	ld.shared.u32 	%r87, [%r4+-8];
	setp.gt.s32 	%p42, %r86, %r87;
	selp.b32 	%r123, %r123, 0, %p42;
$L__BB1_29:
	setp.lt.s32 	%p43, %r3, 1;
	setp.gt.s32 	%p44, %r3, %r49;
	or.pred  	%p45, %p43, %p44;
	@%p45 bra 	$L__BB1_31;
	ld.shared.u32 	%r88, [%r4];
	ld.shared.u32 	%r89, [%r4+-4];
	setp.gt.s32 	%p46, %r88, %r89;
	selp.b32 	%r123, %r123, 0, %p46;
$L__BB1_31:
	add.s32 	%r90, %r3, 1;
	setp.lt.s32 	%p47, %r3, -1;
	setp.ge.s32 	%p48, %r90, %r49;
	or.pred  	%p49, %p47, %p48;
	@%p49 bra 	$L__BB1_33;
	ld.shared.u32 	%r91, [%r4];
	ld.shared.u32 	%r92, [%r4+4];
	setp.gt.s32 	%p50, %r91, %r92;
	selp.b32 	%r123, %r123, 0, %p50;
$L__BB1_33:
	add.s32 	%r93, %r3, 2;
	setp.lt.s32 	%p51, %r3, -2;
	setp.ge.s32 	%p52, %r93, %r49;
	or.pred  	%p53, %p51, %p52;
	@%p53 bra 	$L__BB1_35;
	ld.shared.u32 	%r94, [%r4];
	ld.shared.u32 	%r95, [%r4+8];
	setp.gt.s32 	%p54, %r94, %r95;
	selp.b32 	%r123, %r123, 0, %p54;
$L__BB1_35:
	add.s32 	%r96, %r3, 3;
	setp.lt.s32 	%p55, %r3, -3;
	setp.ge.s32 	%p56, %r96, %r49;
	or.pred  	%p57, %p55, %p56;
	@%p57 bra 	$L__BB1_37;
	ld.shared.u32 	%r97, [%r4];
	ld.shared.u32 	%r98, [%r4+12];
	setp.gt.s32 	%p58, %r97, %r98;
	selp.b32 	%r123, %r123, 0, %p58;
$L__BB1_37:
	add.s32 	%r99, %r3, 4;
	setp.lt.s32 	%p59, %r3, -4;
	setp.ge.s32 	%p60, %r99, %r49;
	or.pred  	%p61, %p59, %p60;
	@%p61 bra 	$L__BB1_39;
	ld.shared.u32 	%r100, [%r4];
	ld.shared.u32 	%r101, [%r4+16];
	setp.gt.s32 	%p62, %r100, %r101;
	selp.b32 	%r123, %r123, 0, %p62;
$L__BB1_39:
	add.s32 	%r102, %r3, 5;
	setp.lt.s32 	%p63, %r3, -5;
	setp.ge.s32 	%p64, %r102, %r49;
	or.pred  	%p65, %p63, %p64;
	@%p65 bra 	$L__BB1_41;
	ld.shared.u32 	%r103, [%r4];
	ld.shared.u32 	%r104, [%r4+20];
	setp.gt.s32 	%p66, %r103, %r104;
	selp.b32 	%r123, %r123, 0, %p66;
$L__BB1_41:
	add.s32 	%r105, %r3, 6;
	setp.lt.s32 	%p67, %r3, -6;
	setp.ge.s32 	%p68, %r105, %r49;
	or.pred  	%p69, %p67, %p68;
	@%p69 bra 	$L__BB1_43;
	ld.shared.u32 	%r106, [%r4];
	ld.shared.u32 	%r107, [%r4+24];
	setp.gt.s32 	%p70, %r106, %r107;
	selp.b32 	%r123, %r123, 0, %p70;
$L__BB1_43:
	add.s32 	%r108, %r3, 7;
	setp.lt.s32 	%p71, %r3, -7;
	setp.ge.s32 	%p72, %r108, %r49;
	or.pred  	%p73, %p71, %p72;
	@%p73 bra 	$L__BB1_45;
	ld.shared.u32 	%r109, [%r4];
	ld.shared.u32 	%r110, [%r4+28];
	setp.gt.s32 	%p74, %r109, %r110;
	selp.b32 	%r123, %r123, 0, %p74;
$L__BB1_45:
	add.s32 	%r111, %r3, 8;
	setp.lt.s32 	%p75, %r3, -8;
	setp.ge.s32 	%p76, %r111, %r49;
	or.pred  	%p77, %p75, %p76;
	@%p77 bra 	$L__BB1_47;
	ld.shared.u32 	%r112, [%r4];
	ld.shared.u32 	%r113, [%r4+32];
	setp.gt.s32 	%p78, %r112, %r113;
	selp.b32 	%r123, %r123, 0, %p78;
$L__BB1_47:
	add.s32 	%r114, %r3, 9;
	setp.lt.s32 	%p79, %r3, -9;
	setp.ge.s32 	%p80, %r114, %r49;
	or.pred  	%p81, %p79, %p80;
	@%p81 bra 	$L__BB1_49;
	ld.shared.u32 	%r115, [%r4];
	ld.shared.u32 	%r116, [%r4+36];
	setp.gt.s32 	%p82, %r115, %r116;
	selp.b32 	%r123, %r123, 0, %p82;
$L__BB1_49:
	add.s32 	%r117, %r3, 10;
	setp.lt.s32 	%p83, %r3, -10;
	setp.ge.s32 	%p84, %r117, %r49;
	or.pred  	%p85, %p83, %p84;
	@%p85 bra 	$L__BB1_51;
	ld.shared.u32 	%r118, [%r4];
	ld.shared.u32 	%r119, [%r4+40];
	setp.gt.s32 	%p86, %r118, %r119;
	selp.b32 	%r123, %r123, 0, %p86;
$L__BB1_51:
	cvta.to.global.u64 	%rd8, %rd3;
	add.s64 	%rd10, %rd8, %rd5;
	st.global.u32 	[%rd10], %r123;
$L__BB1_52:
	ret;

}


// ===== COMPILED SASS (sm_100) =====

	.target	sm_100

	.elftype	@"ET_EXEC"


//--------------------- .note.nv.tkinfo           --------------------------
	.section	.note.nv.tkinfo,"",@"SHT_NOTE"
	.sectionflags	@"SHF_NOTE_NV_TKINFO"
	.tkinfo
        /*0018*/ 	.word	0x00000002
        /*0030*/ 	.string	""
        /*0030*/ 	.string	"ptxas"
        /*0030*/ 	.string	"Cuda compilation tools, release 13.0, V13.0.88"
        /*0030*/ 	.string	"Build cuda_13.0.r13.0/compiler.36424714_0"
        /*0030*/ 	.string	"-arch sm_100 -m 64 "



//--------------------- .note.nv.cuinfo           --------------------------
	.section	.note.nv.cuinfo,"",@"SHT_NOTE"
	.sectionflags	@"SHF_NOTE_NV_CUINFO"
        /*0018*/ 	.short	0x0002
        /*001a*/ 	.short	0x0064
        /*001c*/ 	.short	0x0082
	.zero		2


//--------------------- .nv.info                  --------------------------
	.section	.nv.info,"",@"SHT_CUDA_INFO"
	.align	4


	//----- nvinfo : EIATTR_REGCOUNT
	.align		4
        /*0000*/ 	.byte	0x04, 0x2f
        /*0002*/ 	.short	(.L_1 - .L_0)
	.align		4
.L_0:
        /*0004*/ 	.word	index@(_Z14compute_kernelPKiPii)
        /*0008*/ 	.word	0x00000020


	//----- nvinfo : EIATTR_FRAME_SIZE
	.align		4
.L_1:
        /*000c*/ 	.byte	0x04, 0x11
        /*000e*/ 	.short	(.L_3 - .L_2)
	.align		4
.L_2:
        /*0010*/ 	.word	index@(_Z14compute_kernelPKiPii)
        /*0014*/ 	.word	0x00000000


	//----- nvinfo : EIATTR_REGCOUNT
	.align		4
.L_3:
        /*0018*/ 	.byte	0x04, 0x2f
        /*001a*/ 	.short	(.L_5 - .L_4)
	.align		4
.L_4:
        /*001c*/ 	.word	index@(_Z25compute_shared_mem_kernelPKiPii)
        /*0020*/ 	.word	0x00000012


	//----- nvinfo : EIATTR_FRAME_SIZE
	.align		4
.L_5:
        /*0024*/ 	.byte	0x04, 0x11
        /*0026*/ 	.short	(.L_7 - .L_6)
	.align		4
.L_6:
        /*0028*/ 	.word	index@(_Z25compute_shared_mem_kernelPKiPii)
        /*002c*/ 	.word	0x00000000


	//----- nvinfo : EIATTR_MIN_STACK_SIZE
	.align		4
.L_7:
        /*0030*/ 	.byte	0x04, 0x12
        /*0032*/ 	.short	(.L_9 - .L_8)
	.align		4
.L_8:
        /*0034*/ 	.word	index@(_Z25compute_shared_mem_kernelPKiPii)
        /*0038*/ 	.word	0x00000000


	//----- nvinfo : EIATTR_MIN_STACK_SIZE
	.align		4
.L_9:
        /*003c*/ 	.byte	0x04, 0x12
        /*003e*/ 	.short	(.L_11 - .L_10)
	.align		4
.L_10:
        /*0040*/ 	.word	index@(_Z14compute_kernelPKiPii)
        /*0044*/ 	.word	0x00000000
.L_11:


//--------------------- .nv.compat                --------------------------
	.section	.nv.compat,"",@"SHT_CUDA_COMPAT_INFO"
	.align	4
        /*0000*/ 	.byte	0x02, 0x09, 0x00, 0x00, 0x02, 0x02, 0x01, 0x00, 0x02, 0x05, 0x05, 0x00, 0x03, 0x07, 0x01, 0x01
        /*0010*/ 	.byte	0x02, 0x03, 0x00, 0x00, 0x02, 0x06, 0x01, 0x00, 0x04, 0x0b, 0x08, 0x00, 0x09, 0x00, 0x00, 0x00
        /*0020*/ 	.byte	0x00, 0x00, 0x00, 0x00


//--------------------- .nv.info._Z25compute_shared_mem_kernelPKiPii --------------------------
	.section	.nv.info._Z25compute_shared_mem_kernelPKiPii,"",@"SHT_CUDA_INFO"
	.sectionflags	@""
	.align	4


	//----- nvinfo : EIATTR_CUDA_API_VERSION
	.align		4
        /*0000*/ 	.byte	0x04, 0x37
        /*0002*/ 	.short	(.L_13 - .L_12)
.L_12:
        /*0004*/ 	.word	0x00000082


	//----- nvinfo : EIATTR_KPARAM_INFO
	.align		4
.L_13:
        /*0008*/ 	.byte	0x04, 0x17
        /*000a*/ 	.short	(.L_15 - .L_14)
.L_14:
        /*000c*/ 	.word	0x00000000
        /*0010*/ 	.short	0x0002
        /*0012*/ 	.short	0x0010
        /*0014*/ 	.byte	0x00, 0xf0, 0x11, 0x00


	//----- nvinfo : EIATTR_KPARAM_INFO
	.align		4
.L_15:
        /*0018*/ 	.byte	0x04, 0x17
        /*001a*/ 	.short	(.L_17 - .L_16)
.L_16:
        /*001c*/ 	.word	0x00000000
        /*0020*/ 	.short	0x0001
        /*0022*/ 	.short	0x0008
        /*0024*/ 	.byte	0x00, 0xf5, 0x21, 0x00


	//----- nvinfo : EIATTR_KPARAM_INFO
	.align		4
.L_17:
        /*0028*/ 	.byte	0x04, 0x17
        /*002a*/ 	.short	(.L_19 - .L_18)
.L_18:
        /*002c*/ 	.word	0x00000000
        /*0030*/ 	.short	0x0000
        /*0032*/ 	.short	0x0000
        /*0034*/ 	.byte	0x00, 0xf5, 0x21, 0x00


	//----- nvinfo : EIATTR_SPARSE_MMA_MASK
	.align		4
.L_19:
        /*0038*/ 	.byte	0x03, 0x50
        /*003a*/ 	.short	0x0000


	//----- nvinfo : EIATTR_MAXREG_COUNT
	.align		4
        /*003c*/ 	.byte	0x03, 0x1b
        /*003e*/ 	.short	0x00ff


	//----- nvinfo : EIATTR_NUM_BARRIERS
	.align		4
        /*0040*/ 	.byte	0x02, 0x4c
        /*0042*/ 	.byte	0x01
	.zero		1


	//----- nvinfo : EIATTR_MERCURY_ISA_VERSION
	.align		4
        /*0044*/ 	.byte	0x03, 0x5f
        /*0046*/ 	.short	0x0101


	//----- nvinfo : EIATTR_VRC_CTA_INIT_COUNT
	.align		4
        /*0048*/ 	.byte	0x02, 0x4a
	.zero		1
	.zero		1


	//----- nvinfo : EIATTR_EXIT_INSTR_OFFSETS
	.align		4
        /*004c*/ 	.byte	0x04, 0x1c
        /*004e*/ 	.short	(.L_21 - .L_20)


	//   ....[0]....
.L_20:
        /*0050*/ 	.word	0x000002b0


	//   ....[1]....
        /*0054*/ 	.word	0x00000bb0


	//----- nvinfo : EIATTR_CRS_STACK_SIZE
	.align		4
.L_21:
        /*0058*/ 	.byte	0x04, 0x1e
        /*005a*/ 	.short	(.L_23 - .L_22)
.L_22:
        /*005c*/ 	.word	0x00000000


	//----- nvinfo : EIATTR_CBANK_PARAM_SIZE
	.align		4
.L_23:
        /*0060*/ 	.byte	0x03, 0x19
        /*0062*/ 	.short	0x0014


	//----- nvinfo : EIATTR_PARAM_CBANK
	.align		4
        /*0064*/ 	.byte	0x04, 0x0a
        /*0066*/ 	.short	(.L_25 - .L_24)
	.align		4
.L_24:
        /*0068*/ 	.word	index@(.nv.constant0._Z25compute_shared_mem_kernelPKiPii)
        /*006c*/ 	.short	0x0380
        /*006e*/ 	.short	0x0014


	//----- nvinfo : EIATTR_SW_WAR
	.align		4
.L_25:
        /*0070*/ 	.byte	0x04, 0x36
        /*0072*/ 	.short	(.L_27 - .L_26)
.L_26:
        /*0074*/ 	.word	0x00000008
.L_27:


//--------------------- .nv.info._Z14compute_kernelPKiPii --------------------------
	.section	.nv.info._Z14compute_kernelPKiPii,"",@"SHT_CUDA_INFO"
	.sectionflags	@""
	.align	4


	//----- nvinfo : EIATTR_CUDA_API_VERSION
	.align		4
        /*0000*/ 	.byte	0x04, 0x37
        /*0002*/ 	.short	(.L_29 - .L_28)
.L_28:
        /*0004*/ 	.word	0x00000082


	//----- nvinfo : EIATTR_KPARAM_INFO
	.align		4
.L_29:
        /*0008*/ 	.byte	0x04, 0x17
        /*000a*/ 	.short	(.L_31 - .L_30)
.L_30:
        /*000c*/ 	.word	0x00000000
        /*0010*/ 	.short	0x0002
        /*0012*/ 	.short	0x0010
        /*0014*/ 	.byte	0x00, 0xf0, 0x11, 0x00


	//----- nvinfo : EIATTR_KPARAM_INFO
	.align		4
.L_31:
        /*0018*/ 	.byte	0x04, 0x17
        /*001a*/ 	.short	(.L_33 - .L_32)
.L_32:
        /*001c*/ 	.word	0x00000000
        /*0020*/ 	.short	0x0001
        /*0022*/ 	.short	0x0008
        /*0024*/ 	.byte	0x00, 0xf5, 0x21, 0x00


	//----- nvinfo : EIATTR_KPARAM_INFO
	.align		4
.L_33:
        /*0028*/ 	.byte	0x04, 0x17
        /*002a*/ 	.short	(.L_35 - .L_34)
.L_34:
        /*002c*/ 	.word	0x00000000
        /*0030*/ 	.short	0x0000
        /*0032*/ 	.short	0x0000
        /*0034*/ 	.byte	0x00, 0xf5, 0x21, 0x00


	//----- nvinfo : EIATTR_SPARSE_MMA_MASK
	.align		4
.L_35:
        /*0038*/ 	.byte	0x03, 0x50
        /*003a*/ 	.short	0x0000


	//----- nvinfo : EIATTR_MAXREG_COUNT
	.align		4
        /*003c*/ 	.byte	0x03, 0x1b
        /*003e*/ 	.short	0x00ff


	//----- nvinfo : EIATTR_MERCURY_ISA_VERSION
	.align		4
        /*0040*/ 	.byte	0x03, 0x5f
        /*0042*/ 	.short	0x0101


	//----- nvinfo : EIATTR_VRC_CTA_INIT_COUNT
	.align		4
        /*0044*/ 	.byte	0x02, 0x4a
	.zero		1
	.zero		1


	//----- nvinfo : EIATTR_EXIT_INSTR_OFFSETS
	.align		4
        /*0048*/ 	.byte	0x04, 0x1c
        /*004a*/ 	.short	(.L_37 - .L_36)


	//   ....[0]....
.L_36:
        /*004c*/ 	.word	0x00000070


	//   ....[1]....
        /*0050*/ 	.word	0x00000af0


	//----- nvinfo : EIATTR_CBANK_PARAM_SIZE
	.align		4
.L_37:
        /*0054*/ 	.byte	0x03, 0x19
        /*0056*/ 	.short	0x0014


	//----- nvinfo : EIATTR_PARAM_CBANK
	.align		4
        /*0058*/ 	.byte	0x04, 0x0a
        /*005a*/ 	.short	(.L_39 - .L_38)
	.align		4
.L_38:
        /*005c*/ 	.word	index@(.nv.constant0._Z14compute_kernelPKiPii)
        /*0060*/ 	.short	0x0380
        /*0062*/ 	.short	0x0014


	//----- nvinfo : EIATTR_SW_WAR
	.align		4
.L_39:
        /*0064*/ 	.byte	0x04, 0x36
        /*0066*/ 	.short	(.L_41 - .L_40)
.L_40:
        /*0068*/ 	.word	0x00000008
.L_41:


//--------------------- .nv.callgraph             --------------------------
	.section	.nv.callgraph,"",@"SHT_CUDA_CALLGRAPH"
	.align	4
	.sectionentsize	8
	.align		4
        /*0000*/ 	.word	0x00000000
	.align		4
        /*0004*/ 	.word	0xffffffff
	.align		4
        /*0008*/ 	.word	0x00000000
	.align		4
        /*000c*/ 	.word	0xfffffffe
	.align		4
        /*0010*/ 	.word	0x00000000
	.align		4
        /*0014*/ 	.word	0xfffffffd
	.align		4
        /*0018*/ 	.word	0x00000000
	.align		4
        /*001c*/ 	.word	0xfffffffc


//--------------------- .text._Z25compute_shared_mem_kernelPKiPii --------------------------
	.section	.text._Z25compute_shared_mem_kernelPKiPii,"ax",@progbits
	.align	128
        .global         _Z25compute_shared_mem_kernelPKiPii
        .type           _Z25compute_shared_mem_kernelPKiPii,@function
        .size           _Z25compute_shared_mem_kernelPKiPii,(.L_x_10 - _Z25compute_shared_mem_kernelPKiPii)
        .other          _Z25compute_shared_mem_kernelPKiPii,@"STO_CUDA_ENTRY STV_DEFAULT"
_Z25compute_shared_mem_kernelPKiPii:
.text._Z25compute_shared_mem_kernelPKiPii:
[----:B------:R-:W-:Y:S01]  /*0000*/  LDC R1, c[0x0][0x37c] ;  /* 0x0000df00ff017b82 */ /* 0x000fe20000000800 */
[----:B------:R-:W0:Y:S01]  /*0010*/  S2R R9, SR_TID.X ;  /* 0x0000000000097919 */ /* 0x000e220000002100 */
[----:B------:R-:W0:Y:S06]  /*0020*/  LDCU UR6, c[0x0][0x360] ;  /* 0x00006c00ff0677ac */ /* 0x000e2c0008000800 */
[----:B------:R-:W1:Y:S01]  /*0030*/  LDC.64 R6, c[0x0][0x380] ;  /* 0x0000e000ff067b82 */ /* 0x000e620000000a00 */
[----:B------:R-:W0:Y:S01]  /*0040*/  S2R R0, SR_CTAID.X ;  /* 0x0000000000007919 */ /* 0x000e220000002500 */
[----:B------:R-:W2:Y:S01]  /*0050*/  LDCU UR7, c[0x0][0x390] ;  /* 0x00007200ff0777ac */ /* 0x000ea20008000800 */
[----:B------:R-:W3:Y:S01]  /*0060*/  LDCU.64 UR8, c[0x0][0x358] ;  /* 0x00006b00ff0877ac */ /* 0x000ee20008000a00 */
[----:B0-----:R-:W-:-:S04]  /*0070*/  IMAD R0, R0, UR6, R9 ;  /* 0x0000000600007c24 */ /* 0x001fc8000f8e0209 */
[C---:B-1----:R-:W-:Y:S01]  /*0080*/  IMAD.WIDE R4, R0.reuse, 0x4, R6 ;  /* 0x0000000400047825 */ /* 0x042fe200078e0206 */
[----:B--2---:R-:W-:-:S13]  /*0090*/  ISETP.GE.AND P0, PT, R0, UR7, PT ;  /* 0x0000000700007c0c */ /* 0x004fda000bf06270 */
[----:B---3--:R-:W2:Y:S01]  /*00a0*/  @!P0 LDG.E R3, desc[UR8][R4.64] ;  /* 0x0000000804038981 */ /* 0x008ea2000c1e1900 */
[----:B------:R-:W0:Y:S01]  /*00b0*/  S2UR UR5, SR_CgaCtaId ;  /* 0x00000000000579c3 */ /* 0x000e220000008800 */
[----:B------:R-:W-:Y:S01]  /*00c0*/  UMOV UR4, 0x400 ;  /* 0x0000040000047882 */ /* 0x000fe20000000000 */
[----:B------:R-:W-:Y:S01]  /*00d0*/  ISETP.GT.U32.AND P1, PT, R9, 0x9, PT ;  /* 0x000000090900780c */ /* 0x000fe20003f24070 */
[----:B------:R-:W-:Y:S01]  /*00e0*/  BSSY.RECONVERGENT B0, `(.L_x_0) ;  /* 0x000000e000007945 */ /* 0x000fe20003800200 */
[----:B0-----:R-:W-:-:S06]  /*00f0*/  ULEA UR4, UR5, UR4, 0x18 ;  /* 0x0000000405047291 */ /* 0x001fcc000f8ec0ff */
[----:B------:R-:W-:-:S05]  /*0100*/  LEA R2, R9, UR4, 0x2 ;  /* 0x0000000409027c11 */ /* 0x000fca000f8e10ff */
[----:B--2---:R0:W-:Y:S01]  /*0110*/  @!P0 STS [R2+0x28], R3 ;  /* 0x0000280302008388 */ /* 0x0041e20000000800 */
[----:B------:R-:W-:Y:S05]  /*0120*/  @P1 BRA `(.L_x_1) ;  /* 0x0000000000241947 */ /* 0x000fea0003800000 */
[----:B------:R-:W-:Y:S01]  /*0130*/  ISETP.GE.AND P1, PT, R0, 0xa, PT ;  /* 0x0000000a0000780c */ /* 0x000fe20003f26270 */
[----:B------:R-:W-:Y:S01]  /*0140*/  BSSY.RECONVERGENT B1, `(.L_x_2) ;  /* 0x0000006000017945 */ /* 0x000fe20003800200 */
[----:B0-----:R-:W-:-:S11]  /*0150*/  IMAD.MOV.U32 R3, RZ, RZ, RZ ;  /* 0x000000ffff037224 */ /* 0x001fd600078e00ff */
[----:B------:R-:W-:Y:S05]  /*0160*/  @!P1 BRA `(.L_x_3) ;  /* 0x00000000000c9947 */ /* 0x000fea0003800000 */
[----:B------:R-:W-:-:S04]  /*0170*/  VIADD R3, R0, 0xfffffff6 ;  /* 0xfffffff600037836 */ /* 0x000fc80000000000 */
[----:B------:R-:W-:-:S05]  /*0180*/  IMAD.WIDE.U32 R6, R3, 0x4, R6 ;  /* 0x0000000403067825 */ /* 0x000fca00078e0006 */
[----:B------:R0:W5:Y:S02]  /*0190*/  LDG.E R3, desc[UR8][R6.64] ;  /* 0x0000000806037981 */ /* 0x000164000c1e1900 */
.L_x_3:
[----:B------:R-:W-:Y:S05]  /*01a0*/  BSYNC.RECONVERGENT B1 ;  /* 0x0000000000017941 */ /* 0x000fea0003800200 */
.L_x_2:
[----:B-----5:R1:W-:Y:S02]  /*01b0*/  STS [R2], R3 ;  /* 0x0000000302007388 */ /* 0x0203e40000000800 */
.L_x_1:
[----:B------:R-:W-:Y:S05]  /*01c0*/  BSYNC.RECONVERGENT B0 ;  /* 0x0000000000007941 */ /* 0x000fea0003800200 */
.L_x_0:
[----:B------:R-:W-:Y:S01]  /*01d0*/  UIADD3 UR4, UPT, UPT, UR6, -0xa, URZ ;  /* 0xfffffff606047890 */ /* 0x000fe2000fffe0ff */
[----:B------:R-:W-:Y:S05]  /*01e0*/  BSSY.RECONVERGENT B0, `(.L_x_4) ;  /* 0x000000b000007945 */ /* 0x000fea0003800200 */
[----:B------:R-:W-:-:S13]  /*01f0*/  ISETP.GE.U32.AND P1, PT, R9, UR4, PT ;  /* 0x0000000409007c0c */ /* 0x000fda000bf26070 */
[----:B------:R-:W-:Y:S05]  /*0200*/  @!P1 BRA `(.L_x_5) ;  /* 0x0000000000209947 */ /* 0x000fea0003800000 */
[----:B01----:R-:W-:Y:S01]  /*0210*/  VIADD R3, R0, 0xa ;  /* 0x0000000a00037836 */ /* 0x003fe20000000000 */
[----:B------:R-:W-:Y:S04]  /*0220*/  BSSY.RECONVERGENT B1, `(.L_x_6) ;  /* 0x0000005000017945 */ /* 0x000fe80003800200 */
[----:B------:R-:W-:Y:S01]  /*0230*/  ISETP.GE.AND P1, PT, R3, UR7, PT ;  /* 0x0000000703007c0c */ /* 0x000fe2000bf26270 */
[----:B------:R-:W-:-:S12]  /*0240*/  IMAD.MOV.U32 R3, RZ, RZ, RZ ;  /* 0x000000ffff037224 */ /* 0x000fd800078e00ff */
[----:B------:R-:W-:Y:S05]  /*0250*/  @P1 BRA `(.L_x_7) ;  /* 0x0000000000041947 */ /* 0x000fea0003800000 */
[----:B------:R0:W5:Y:S02]  /*0260*/  LDG.E R3, desc[UR8][R4.64+0x28] ;  /* 0x0000280804037981 */ /* 0x000164000c1e1900 */
.L_x_7:
[----:B------:R-:W-:Y:S05]  /*0270*/  BSYNC.RECONVERGENT B1 ;  /* 0x0000000000017941 */ /* 0x000fea0003800200 */
.L_x_6:
[----:B-----5:R2:W-:Y:S02]  /*0280*/  STS [R2+0x50], R3 ;  /* 0x0000500302007388 */ /* 0x0205e40000000800 */
.L_x_5:
[----:B------:R-:W-:Y:S05]  /*0290*/  BSYNC.RECONVERGENT B0 ;  /* 0x0000000000007941 */ /* 0x000fea0003800200 */
.L_x_4:
[----:B------:R-:W-:Y:S06]  /*02a0*/  BAR.SYNC.DEFER_BLOCKING 0x0 ;  /* 0x0000000000007b1d */ /* 0x000fec0000010000 */
[----:B------:R-:W-:Y:S05]  /*02b0*/  @P0 EXIT ;  /* 0x000000000000094d */ /* 0x000fea0003800000 */
[C---:B012---:R-:W-:Y:S02]  /*02c0*/  VIADD R3, R0.reuse, 0xfffffff6 ;  /* 0xfffffff600037836 */ /* 0x047fe40000000000 */
[C---:B------:R-:W-:Y:S02]  /*02d0*/  VIADD R6, R0.reuse, 0xfffffff8 ;  /* 0xfffffff800067836 */ /* 0x040fe40000000000 */
[C---:B------:R-:W-:Y:S01]  /*02e0*/  VIADD R7, R0.reuse, 0xfffffff9 ;  /* 0xfffffff900077836 */ /* 0x040fe20000000000 */
[----:B------:R-:W-:Y:S01]  /*02f0*/  ISETP.GE.AND P4, PT, R3, UR7, PT ;  /* 0x0000000703007c0c */ /* 0x000fe2000bf86270 */
[----:B------:R-:W-:Y:S01]  /*0300*/  VIADD R3, R0, 0xfffffff7 ;  /* 0xfffffff700037836 */ /* 0x000fe20000000000 */
[----:B------:R-:W-:Y:S01]  /*0310*/  ISETP.GE.AND P2, PT, R6, UR7, PT ;  /* 0x0000000706007c0c */ /* 0x000fe2000bf46270 */
[C---:B------:R-:W-:Y:S01]  /*0320*/  VIADD R6, R0.reuse, 0xfffffffa ;  /* 0xfffffffa00067836 */ /* 0x040fe20000000000 */
[----:B------:R-:W-:Y:S02]  /*0330*/  ISETP.LT.OR P4, PT, R0, 0xa, P4 ;  /* 0x0000000a0000780c */ /* 0x000fe40002781670 */
[----:B------:R-:W-:-:S02]  /*0340*/  ISETP.GE.AND P3, PT, R3, UR7, PT ;  /* 0x0000000703007c0c */ /* 0x000fc4000bf66270 */
[C---:B------:R-:W-:Y:S02]  /*0350*/  ISETP.LT.OR P2, PT, R0.reuse, 0x8, P2 ;  /* 0x000000080000780c */ /* 0x040fe40001741670 */
[C---:B------:R-:W-:Y:S02]  /*0360*/  ISETP.LT.OR P3, PT, R0.reuse, 0x9, P3 ;  /* 0x000000090000780c */ /* 0x040fe40001f61670 */
[----:B------:R-:W-:Y:S01]  /*0370*/  ISETP.GE.AND P1, PT, R7, UR7, PT ;  /* 0x0000000707007c0c */ /* 0x000fe2000bf26270 */
[----:B------:R-:W-:Y:S01]  /*0380*/  VIADD R7, R0, 0xfffffffd ;  /* 0xfffffffd00077836 */ /* 0x000fe20000000000 */
[----:B------:R-:W-:Y:S01]  /*0390*/  ISETP.GE.AND P0, PT, R6, UR7, PT ;  /* 0x0000000706007c0c */ /* 0x000fe2000bf06270 */
[C---:B------:R-:W-:Y:S01]  /*03a0*/  VIADD R6, R0.reuse, 0xfffffffc ;  /* 0xfffffffc00067836 */ /* 0x040fe20000000000 */
[C---:B------:R-:W-:Y:S01]  /*03b0*/  ISETP.LT.OR P1, PT, R0.reuse, 0x7, P1 ;  /* 0x000000070000780c */ /* 0x040fe20000f21670 */
[----:B------:R-:W-:Y:S01]  /*03c0*/  @!P4 LDS R3, [R2+0x28] ;  /* 0x000028000203c984 */ /* 0x000fe20000000800 */
[----:B------:R-:W-:-:S03]  /*03d0*/  ISETP.LT.OR P0, PT, R0, 0x6, P0 ;  /* 0x000000060000780c */ /* 0x000fc60000701670 */
[----:B------:R-:W0:Y:S04]  /*03e0*/  @!P4 LDS R4, [R2] ;  /* 0x000000000204c984 */ /* 0x000e280000000800 */
[----:B------:R-:W-:Y:S04]  /*03f0*/  @!P3 LDS R8, [R2+0x28] ;  /* 0x000028000208b984 */ /* 0x000fe80000000800 */
[----:B------:R-:W1:Y:S04]  /*0400*/  @!P3 LDS R5, [R2+0x4] ;  /* 0x000004000205b984 */ /* 0x000e680000000800 */
[----:B------:R-:W-:Y:S04]  /*0410*/  @!P2 LDS R11, [R2+0x28] ;  /* 0x00002800020ba984 */ /* 0x000fe80000000800 */
[----:B------:R-:W-:Y:S04]  /*0420*/  @!P1 LDS R10, [R2+0x28] ;  /* 0x00002800020a9984 */ /* 0x000fe80000000800 */
[----:B------:R-:W-:Y:S01]  /*0430*/  @!P0 LDS R13, [R2+0x28] ;  /* 0x00002800020d8984 */ /* 0x000fe20000000800 */
[----:B0-----:R-:W-:Y:S01]  /*0440*/  @!P4 ISETP.GT.AND P6, PT, R3, R4, PT ;  /* 0x000000040300c20c */ /* 0x001fe20003fc4270 */
[----:B------:R-:W-:-:S02]  /*0450*/  VIADD R4, R0, 0xfffffffb ;  /* 0xfffffffb00047836 */ /* 0x000fc40000000000 */
[----:B------:R-:W-:Y:S01]  /*0460*/  IMAD.MOV.U32 R3, RZ, RZ, 0x1 ;  /* 0x00000001ff037424 */ /* 0x000fe200078e00ff */
[----:B------:R-:W-:Y:S02]  /*0470*/  @!P4 SEL R3, RZ, 0x1, !P6 ;  /* 0x00000001ff03c807 */ /* 0x000fe40007000000 */
[----:B------:R-:W-:Y:S02]  /*0480*/  ISETP.GE.AND P5, PT, R4, UR7, PT ;  /* 0x0000000704007c0c */ /* 0x000fe4000bfa6270 */
[----:B------:R-:W0:Y:S01]  /*0490*/  @!P2 LDS R4, [R2+0x8] ;  /* 0x000008000204a984 */ /* 0x000e220000000800 */
[----:B-1----:R-:W-:Y:S02]  /*04a0*/  @!P3 ISETP.GT.AND P6, PT, R8, R5, PT ;  /* 0x000000050800b20c */ /* 0x002fe40003fc4270 */
[----:B------:R-:W-:Y:S01]  /*04b0*/  ISETP.LT.OR P5, PT, R0, 0x5, P5 ;  /* 0x000000050000780c */ /* 0x000fe20002fa1670 */
[----:B------:R-:W1:Y:S01]  /*04c0*/  @!P1 LDS R5, [R2+0xc] ;  /* 0x00000c0002059984 */ /* 0x000e620000000800 */
[----:B------:R-:W-:-:S02]  /*04d0*/  ISETP.GE.AND P4, PT, R6, UR7, PT ;  /* 0x0000000706007c0c */ /* 0x000fc4000bf86270 */
[----:B------:R-:W-:Y:S01]  /*04e0*/  @!P3 SEL R3, R3, RZ, P6 ;  /* 0x000000ff0303b207 */ /* 0x000fe20003000000 */
[----:B------:R-:W2:Y:S01]  /*04f0*/  @!P0 LDS R6, [R2+0x10] ;  /* 0x0000100002068984 */ /* 0x000ea20000000800 */
[----:B------:R-:W-:Y:S02]  /*0500*/  ISETP.LT.OR P4, PT, R0, 0x4, P4 ;  /* 0x000000040000780c */ /* 0x000fe40002781670 */
[----:B------:R-:W-:-:S04]  /*0510*/  ISETP.GE.AND P3, PT, R7, UR7, PT ;  /* 0x0000000707007c0c */ /* 0x000fc8000bf66270 */
[C---:B------:R-:W-:Y:S01]  /*0520*/  ISETP.LT.OR P3, PT, R0.reuse, 0x3, P3 ;  /* 0x000000030000780c */ /* 0x040fe20001f61670 */
[----:B------:R-:W-:Y:S04]  /*0530*/  @!P5 LDS R12, [R2+0x28] ;  /* 0x00002800020cd984 */ /* 0x000fe80000000800 */
[----:B------:R-:W3:Y:S04]  /*0540*/  @!P5 LDS R7, [R2+0x14] ;  /* 0x000014000207d984 */ /* 0x000ee80000000800 */
[----:B------:R-:W-:Y:S04]  /*0550*/  @!P4 LDS R15, [R2+0x28] ;  /* 0x00002800020fc984 */ /* 0x000fe80000000800 */
[----:B------:R-:W4:Y:S04]  /*0560*/  @!P4 LDS R8, [R2+0x18] ;  /* 0x000018000208c984 */ /* 0x000f280000000800 */
[----:B------:R-:W-:Y:S04]  /*0570*/  @!P3 LDS R14, [R2+0x28] ;  /* 0x00002800020eb984 */ /* 0x000fe80000000800 */
[----:B------:R-:W5:Y:S01]  /*0580*/  @!P3 LDS R9, [R2+0x1c] ;  /* 0x00001c000209b984 */ /* 0x000f620000000800 */
[----:B0-----:R-:W-:Y:S01]  /*0590*/  @!P2 ISETP.GT.AND P6, PT, R11, R4, PT ;  /* 0x000000040b00a20c */ /* 0x001fe20003fc4270 */
[----:B------:R-:W-:-:S03]  /*05a0*/  VIADD R4, R0, 0xfffffffe ;  /* 0xfffffffe00047836 */ /* 0x000fc60000000000 */
[----:B------:R-:W-:Y:S02]  /*05b0*/  @!P2 SEL R3, R3, RZ, P6 ;  /* 0x000000ff0303a207 */ /* 0x000fe40003000000 */
[----:B-1----:R-:W-:Y:S01]  /*05c0*/  @!P1 ISETP.GT.AND P6, PT, R10, R5, PT ;  /* 0x000000050a00920c */ /* 0x002fe20003fc4270 */
[----:B------:R-:W-:Y:S01]  /*05d0*/  VIADD R5, R0, 0x1 ;  /* 0x0000000100057836 */ /* 0x000fe20000000000 */
[----:B--2---:R-:W-:Y:S02]  /*05e0*/  @!P0 ISETP.GT.AND P2, PT, R13, R6, PT ;  /* 0x000000060d00820c */ /* 0x004fe40003f44270 */
[----:B------:R-:W-:Y:S02]  /*05f0*/  @!P1 SEL R3, R3, RZ, P6 ;  /* 0x000000ff03039207 */ /* 0x000fe40003000000 */
[----:B------:R-:W-:Y:S01]  /*0600*/  ISETP.GE.AND P1, PT, R4, UR7, PT ;  /* 0x0000000704007c0c */ /* 0x000fe2000bf26270 */
[----:B------:R-:W-:Y:S01]  /*0610*/  VIADD R4, R0, 0x2 ;  /* 0x0000000200047836 */ /* 0x000fe20000000000 */
[----:B------:R-:W-:-:S02]  /*0620*/  @!P0 SEL R3, R3, RZ, P2 ;  /* 0x000000ff03038207 */ /* 0x000fc40001000000 */
[C---:B------:R-:W-:Y:S02]  /*0630*/  ISETP.LT.OR P1, PT, R0.reuse, 0x2, P1 ;  /* 0x000000020000780c */ /* 0x040fe40000f21670 */
[----:B------:R-:W-:Y:S02]  /*0640*/  ISETP.GT.AND P0, PT, R0, UR7, PT ;  /* 0x0000000700007c0c */ /* 0x000fe4000bf04270 */
[----:B---3--:R-:W-:Y:S01]  /*0650*/  @!P5 ISETP.GT.AND P6, PT, R12, R7, PT ;  /* 0x000000070c00d20c */ /* 0x008fe20003fc4270 */
[C---:B------:R-:W-:Y:S01]  /*0660*/  VIADD R7, R0.reuse, 0x4 ;  /* 0x0000000400077836 */ /* 0x040fe20000000000 */
[C---:B------:R-:W-:Y:S02]  /*0670*/  ISETP.LT.OR P0, PT, R0.reuse, 0x1, P0 ;  /* 0x000000010000780c */ /* 0x040fe40000701670 */
[----:B------:R-:W-:Y:S01]  /*0680*/  ISETP.GE.AND P2, PT, R5, UR7, PT ;  /* 0x0000000705007c0c */ /* 0x000fe2000bf46270 */
[----:B------:R-:W-:Y:S01]  /*0690*/  VIADD R5, R0, 0x3 ;  /* 0x0000000300057836 */ /* 0x000fe20000000000 */
[----:B------:R-:W-:-:S02]  /*06a0*/  @!P5 SEL R3, R3, RZ, P6 ;  /* 0x000000ff0303d207 */ /* 0x000fc40003000000 */
[----:B------:R-:W-:Y:S01]  /*06b0*/  ISETP.LT.OR P2, PT, R0, -0x1, P2 ;  /* 0xffffffff0000780c */ /* 0x000fe20001741670 */
[----:B------:R-:W-:Y:S01]  /*06c0*/  @!P1 LDS R11, [R2+0x28] ;  /* 0x00002800020b9984 */ /* 0x000fe20000000800 */
[----:B----4-:R-:W-:Y:S02]  /*06d0*/  @!P4 ISETP.GT.AND P6, PT, R15, R8, PT ;  /* 0x000000080f00c20c */ /* 0x010fe40003fc4270 */
[----:B------:R-:W-:Y:S02]  /*06e0*/  ISETP.GE.AND P5, PT, R4, UR7, PT ;  /* 0x0000000704007c0c */ /* 0x000fe4000bfa6270 */
[----:B------:R-:W0:Y:S01]  /*06f0*/  @!P1 LDS R4, [R2+0x20] ;  /* 0x0000200002049984 */ /* 0x000e220000000800 */
[----:B------:R-:W-:Y:S02]  /*0700*/  @!P4 SEL R3, R3, RZ, P6 ;  /* 0x000000ff0303c207 */ /* 0x000fe40003000000 */
[----:B------:R-:W-:Y:S01]  /*0710*/  ISETP.LT.OR P5, PT, R0, -0x2, P5 ;  /* 0xfffffffe0000780c */ /* 0x000fe20002fa1670 */
[----:B------:R-:W-:Y:S01]  /*0720*/  @!P0 LDS R10, [R2+0x28] ;  /* 0x00002800020a8984 */ /* 0x000fe20000000800 */
[----:B------:R-:W-:-:S02]  /*0730*/  ISETP.GE.AND P4, PT, R5, UR7, PT ;  /* 0x0000000705007c0c */ /* 0x000fc4000bf86270 */
[----:B-----5:R-:W-:Y:S01]  /*0740*/  @!P3 ISETP.GT.AND P6, PT, R14, R9, PT ;  /* 0x000000090e00b20c */ /* 0x020fe20003fc4270 */
[----:B------:R-:W1:Y:S01]  /*0750*/  @!P0 LDS R5, [R2+0x24] ;  /* 0x0000240002058984 */ /* 0x000e620000000800 */
[----:B------:R-:W-:Y:S02]  /*0760*/  ISETP.LT.OR P4, PT, R0, -0x3, P4 ;  /* 0xfffffffd0000780c */ /* 0x000fe40002781670 */
[----:B------:R-:W-:Y:S01]  /*0770*/  @!P3 SEL R3, R3, RZ, P6 ;  /* 0x000000ff0303b207 */ /* 0x000fe20003000000 */
[----:B------:R-:W-:Y:S01]  /*0780*/  @!P2 LDS R13, [R2+0x28] ;  /* 0x00002800020da984 */ /* 0x000fe20000000800 */
[----:B------:R-:W-:-:S03]  /*0790*/  ISETP.GE.AND P3, PT, R7, UR7, PT ;  /* 0x0000000707007c0c */ /* 0x000fc6000bf66270 */
[----:B------:R-:W2:Y:S01]  /*07a0*/  @!P2 LDS R6, [R2+0x2c] ;  /* 0x00002c000206a984 */ /* 0x000ea20000000800 */
[----:B------:R-:W-:-:S03]  /*07b0*/  ISETP.LT.OR P3, PT, R0, -0x4, P3 ;  /* 0xfffffffc0000780c */ /* 0x000fc60001f61670 */
        /* <DEDUP_REMOVED lines=10> */
[----:B------:R-:W-:-:S03]  /*0860*/  VIADD R5, R0, 0x6 ;  /* 0x0000000600057836 */ /* 0x000fc60000000000 */
[----:B------:R-:W-:Y:S02]  /*0870*/  @!P0 SEL R3, R3, RZ, P6 ;  /* 0x000000ff03038207 */ /* 0x000fe40003000000 */
[----:B------:R-:W-:Y:S01]  /*0880*/  ISETP.GE.AND P6, PT, R4, UR7, PT ;  /* 0x0000000704007c0c */ /* 0x000fe2000bfc6270 */
[C---:B------:R-:W-:Y:S01]  /*0890*/  VIADD R4, R0.reuse, 0x7 ;  /* 0x0000000700047836 */ /* 0x040fe20000000000 */
[----:B--2---:R-:W-:Y:S01]  /*08a0*/  @!P2 ISETP.GT.AND P1, PT, R13, R6, PT ;  /* 0x000000060d00a20c */ /* 0x004fe20003f24270 */
[C---:B------:R-:W-:Y:S01]  /*08b0*/  VIADD R6, R0.reuse, 0xa ;  /* 0x0000000a00067836 */ /* 0x040fe20000000000 */
[C---:B------:R-:W-:Y:S02]  /*08c0*/  ISETP.LT.OR P6, PT, R0.reuse, -0x5, P6 ;  /* 0xfffffffb0000780c */ /* 0x040fe400037c1670 */
[----:B------:R-:W-:Y:S01]  /*08d0*/  ISETP.GE.AND P0, PT, R5, UR7, PT ;  /* 0x0000000705007c0c */ /* 0x000fe2000bf06270 */
[----:B------:R-:W-:Y:S01]  /*08e0*/  VIADD R5, R0, 0x9 ;  /* 0x0000000900057836 */ /* 0x000fe20000000000 */
[----:B------:R-:W-:-:S02]  /*08f0*/  @!P2 SEL R3, R3, RZ, P1 ;  /* 0x000000ff0303a207 */ /* 0x000fc40000800000 */
[----:B---3--:R-:W-:Y:S02]  /*0900*/  @!P5 ISETP.GT.AND P2, PT, R12, R7, PT ;  /* 0x000000070c00d20c */ /* 0x008fe40003f44270 */
[----:B------:R-:W-:Y:S01]  /*0910*/  ISETP.GE.AND P1, PT, R4, UR7, PT ;  /* 0x0000000704007c0c */ /* 0x000fe2000bf26270 */
[C---:B------:R-:W-:Y:S01]  /*0920*/  VIADD R4, R0.reuse, 0x8 ;  /* 0x0000000800047836 */ /* 0x040fe20000000000 */
[----:B------:R-:W-:Y:S02]  /*0930*/  ISETP.LT.OR P0, PT, R0, -0x6, P0 ;  /* 0xfffffffa0000780c */ /* 0x000fe40000701670 */
[----:B------:R-:W-:Y:S02]  /*0940*/  @!P5 SEL R3, R3, RZ, P2 ;  /* 0x000000ff0303d207 */ /* 0x000fe40001000000 */
[----:B----4-:R-:W-:Y:S02]  /*0950*/  @!P4 ISETP.GT.AND P5, PT, R15, R8, PT ;  /* 0x000000080f00c20c */ /* 0x010fe40003fa4270 */
[----:B------:R-:W-:-:S02]  /*0960*/  ISETP.GE.AND P2, PT, R4, UR7, PT ;  /* 0x0000000704007c0c */ /* 0x000fc4000bf46270 */
[----:B------:R-:W-:Y:S01]  /*0970*/  ISETP.LT.OR P1, PT, R0, -0x7, P1 ;  /* 0xfffffff90000780c */ /* 0x000fe20000f21670 */
[----:B------:R-:W-:Y:S01]  /*0980*/  @!P6 LDS R4, [R2+0x3c] ;  /* 0x00003c000204e984 */ /* 0x000fe20000000800 */
[----:B------:R-:W-:Y:S02]  /*0990*/  @!P4 SEL R3, R3, RZ, P5 ;  /* 0x000000ff0303c207 */ /* 0x000fe40002800000 */
[----:B------:R-:W-:Y:S01]  /*09a0*/  ISETP.GE.AND P4, PT, R5, UR7, PT ;  /* 0x0000000705007c0c */ /* 0x000fe2000bf86270 */
[----:B------:R-:W-:Y:S01]  /*09b0*/  @!P0 LDS R11, [R2+0x28] ;  /* 0x00002800020b8984 */ /* 0x000fe20000000800 */
[----:B-----5:R-:W-:Y:S02]  /*09c0*/  @!P3 ISETP.GT.AND P5, PT, R14, R9, PT ;  /* 0x000000090e00b20c */ /* 0x020fe40003fa4270 */
[----:B------:R-:W-:Y:S01]  /*09d0*/  ISETP.LT.OR P2, PT, R0, -0x8, P2 ;  /* 0xfffffff80000780c */ /* 0x000fe20001741670 */
[----:B------:R-:W0:Y:S01]  /*09e0*/  @!P6 LDS R5, [R2+0x28] ;  /* 0x000028000205e984 */ /* 0x000e220000000800 */
[----:B------:R-:W-:-:S02]  /*09f0*/  @!P3 SEL R3, R3, RZ, P5 ;  /* 0x000000ff0303b207 */ /* 0x000fc40002800000 */
[----:B------:R-:W-:Y:S01]  /*0a00*/  ISETP.GE.AND P3, PT, R6, UR7, PT ;  /* 0x0000000706007c0c */ /* 0x000fe2000bf66270 */
[----:B------:R-:W-:Y:S01]  /*0a10*/  @!P1 LDS R12, [R2+0x28] ;  /* 0x00002800020c9984 */ /* 0x000fe20000000800 */
[C---:B------:R-:W-:Y:S02]  /*0a20*/  ISETP.LT.OR P4, PT, R0.reuse, -0x9, P4 ;  /* 0xfffffff70000780c */ /* 0x040fe40002781670 */
[----:B------:R-:W-:Y:S01]  /*0a30*/  ISETP.LT.OR P3, PT, R0, -0xa, P3 ;  /* 0xfffffff60000780c */ /* 0x000fe20001f61670 */
[----:B------:R-:W1:Y:S04]  /*0a40*/  @!P0 LDS R6, [R2+0x40] ;  /* 0x0000400002068984 */ /* 0x000e680000000800 */
[----:B------:R-:W2:Y:S04]  /*0a50*/  @!P1 LDS R7, [R2+0x44] ;  /* 0x0000440002079984 */ /* 0x000ea80000000800 */
[----:B------:R-:W-:Y:S04]  /*0a60*/  @!P2 LDS R13, [R2+0x28] ;  /* 0x00002800020da984 */ /* 0x000fe80000000800 */
[----:B------:R-:W3:Y:S04]  /*0a70*/  @!P2 LDS R8, [R2+0x48] ;  /* 0x000048000208a984 */ /* 0x000ee80000000800 */
[----:B------:R-:W-:Y:S04]  /*0a80*/  @!P4 LDS R14, [R2+0x28] ;  /* 0x00002800020ec984 */ /* 0x000fe80000000800 */
[----:B------:R-:W4:Y:S04]  /*0a90*/  @!P4 LDS R9, [R2+0x4c] ;  /* 0x00004c000209c984 */ /* 0x000f280000000800 */
[----:B------:R-:W-:Y:S04]  /*0aa0*/  @!P3 LDS R15, [R2+0x28] ;  /* 0x00002800020fb984 */ /* 0x000fe80000000800 */
[----:B------:R-:W5:Y:S01]  /*0ab0*/  @!P3 LDS R10, [R2+0x50] ;  /* 0x00005000020ab984 */ /* 0x000f620000000800 */
[----:B0-----:R-:W-:-:S02]  /*0ac0*/  @!P6 ISETP.GT.AND P5, PT, R5, R4, PT ;  /* 0x000000040500e20c */ /* 0x001fc40003fa4270 */
[----:B------:R-:W0:Y:S02]  /*0ad0*/  LDC.64 R4, c[0x0][0x388] ;  /* 0x0000e200ff047b82 */ /* 0x000e240000000a00 */
[----:B------:R-:W-:Y:S02]  /*0ae0*/  @!P6 SEL R3, R3, RZ, P5 ;  /* 0x000000ff0303e207 */ /* 0x000fe40002800000 */
[----:B-1----:R-:W-:Y:S02]  /*0af0*/  @!P0 ISETP.GT.AND P6, PT, R11, R6, PT ;  /* 0x000000060b00820c */ /* 0x002fe40003fc4270 */
[----:B--2---:R-:W-:Y:S02]  /*0b00*/  @!P1 ISETP.GT.AND P5, PT, R12, R7, PT ;  /* 0x000000070c00920c */ /* 0x004fe40003fa4270 */
[----:B------:R-:W-:-:S04]  /*0b10*/  @!P0 SEL R3, R3, RZ, P6 ;  /* 0x000000ff03038207 */ /* 0x000fc80003000000 */
[----:B------:R-:W-:Y:S02]  /*0b20*/  @!P1 SEL R3, R3, RZ, P5 ;  /* 0x000000ff03039207 */ /* 0x000fe40002800000 */
[----:B---3--:R-:W-:-:S04]  /*0b30*/  @!P2 ISETP.GT.AND P0, PT, R13, R8, PT ;  /* 0x000000080d00a20c */ /* 0x008fc80003f04270 */
[----:B------:R-:W-:Y:S01]  /*0b40*/  @!P2 SEL R3, R3, RZ, P0 ;  /* 0x000000ff0303a207 */ /* 0x000fe20000000000 */
[----:B0-----:R-:W-:Y:S01]  /*0b50*/  IMAD.WIDE R4, R0, 0x4, R4 ;  /* 0x0000000400047825 */ /* 0x001fe200078e0204 */
[----:B----4-:R-:W-:-:S04]  /*0b60*/  @!P4 ISETP.GT.AND P1, PT, R14, R9, PT ;  /* 0x000000090e00c20c */ /* 0x010fc80003f24270 */
[----:B------:R-:W-:Y:S02]  /*0b70*/  @!P4 SEL R3, R3, RZ, P1 ;  /* 0x000000ff0303c207 */ /* 0x000fe40000800000 */
[----:B-----5:R-:W-:-:S04]  /*0b80*/  @!P3 ISETP.GT.AND P0, PT, R15, R10, PT ;  /* 0x0000000a0f00b20c */ /* 0x020fc80003f04270 */
[----:B------:R-:W-:-:S05]  /*0b90*/  @!P3 SEL R3, R3, RZ, P0 ;  /* 0x000000ff0303b207 */ /* 0x000fca0000000000 */
[----:B------:R-:W-:Y:S01]  /*0ba0*/  STG.E desc[UR8][R4.64], R3 ;  /* 0x0000000304007986 */ /* 0x000fe2000c101908 */
[----:B------:R-:W-:Y:S05]  /*0bb0*/  EXIT ;  /* 0x000000000000794d */ /* 0x000fea0003800000 */
.L_x_8:
[----:B------:R-:W-:-:S00]  /*0bc0*/  BRA `(.L_x_8) ;  /* 0xfffffffc00fc7947 */ /* 0x000fc0000383ffff */
[----:B------:R-:W-:-:S00]  /*0bd0*/  NOP ;  /* 0x0000000000007918 */ /* 0x000fc00000000000 */
        /* <DEDUP_REMOVED lines=10> */
.L_x_10:


//--------------------- .text._Z14compute_kernelPKiPii --------------------------
	.section	.text._Z14compute_kernelPKiPii,"ax",@progbits
	.align	128
        .global         _Z14compute_kernelPKiPii
        .type           _Z14compute_kernelPKiPii,@function
        .size           _Z14compute_kernelPKiPii,(.L_x_11 - _Z14compute_kernelPKiPii)
        .other          _Z14compute_kernelPKiPii,@"STO_CUDA_ENTRY STV_DEFAULT"
_Z14compute_kernelPKiPii:
.text._Z14compute_kernelPKiPii:
[----:B------:R-:W-:Y:S01]  /*0000*/  LDC R1, c[0x0][0x37c] ;  /* 0x0000df00ff017b82 */ /* 0x000fe20000000800 */
[----:B------:R-:W0:Y:S01]  /*0010*/  S2R R7, SR_CTAID.X ;  /* 0x0000000000077919 */ /* 0x000e220000002500 */
[----:B------:R-:W0:Y:S01]  /*0020*/  LDCU UR4, c[0x0][0x360] ;  /* 0x00006c00ff0477ac */ /* 0x000e220008000800 */
[----:B------:R-:W0:Y:S01]  /*0030*/  S2R R0, SR_TID.X ;  /* 0x0000000000007919 */ /* 0x000e220000002100 */
[----:B------:R-:W1:Y:S01]  /*0040*/  LDCU UR6, c[0x0][0x390] ;  /* 0x00007200ff0677ac */ /* 0x000e620008000800 */
[----:B0-----:R-:W-:-:S05]  /*0050*/  IMAD R7, R7, UR4, R0 ;  /* 0x0000000407077c24 */ /* 0x001fca000f8e0200 */
[----:B-1----:R-:W-:-:S13]  /*0060*/  ISETP.GE.AND P0, PT, R7, UR6, PT ;  /* 0x0000000607007c0c */ /* 0x002fda000bf06270 */
[----:B------:R-:W-:Y:S05]  /*0070*/  @P0 EXIT ;  /* 0x000000000000094d */ /* 0x000fea0003800000 */
[----:B------:R-:W0:Y:S01]  /*0080*/  LDC.64 R4, c[0x0][0x380] ;  /* 0x0000e000ff047b82 */ /* 0x000e220000000a00 */
[C---:B------:R-:W-:Y:S01]  /*0090*/  VIADD R9, R7.reuse, 0xfffffff6 ;  /* 0xfffffff607097836 */ /* 0x040fe20000000000 */
[----:B------:R-:W1:Y:S01]  /*00a0*/  LDCU.64 UR4, c[0x0][0x358] ;  /* 0x00006b00ff0477ac */ /* 0x000e620008000a00 */
[----:B------:R-:W-:-:S03]  /*00b0*/  VIADD R11, R7, 0xfffffff7 ;  /* 0xfffffff7070b7836 */ /* 0x000fc60000000000 */
[----:B------:R-:W-:Y:S02]  /*00c0*/  ISETP.GE.AND P4, PT, R9, UR6, PT ;  /* 0x0000000609007c0c */ /* 0x000fe4000bf86270 */
[----:B------:R-:W-:Y:S02]  /*00d0*/  ISETP.GE.AND P5, PT, R11, UR6, PT ;  /* 0x000000060b007c0c */ /* 0x000fe4000bfa6270 */
[C---:B------:R-:W-:Y:S02]  /*00e0*/  ISETP.LT.OR P4, PT, R7.reuse, 0xa, P4 ;  /* 0x0000000a0700780c */ /* 0x040fe40002781670 */
[----:B------:R-:W-:-:S11]  /*00f0*/  ISETP.LT.OR P5, PT, R7, 0x9, P5 ;  /* 0x000000090700780c */ /* 0x000fd60002fa1670 */
[----:B0-----:R-:W-:-:S04]  /*0100*/  @!P4 IMAD.WIDE.U32 R8, R9, 0x4, R4 ;  /* 0x000000040908c825 */ /* 0x001fc800078e0004 */
[--C-:B------:R-:W-:Y:S02]  /*0110*/  IMAD.WIDE R2, R7, 0x4, R4.reuse ;  /* 0x0000000407027825 */ /* 0x100fe400078e0204 */
[----:B-1----:R-:W2:Y:S04]  /*0120*/  @!P4 LDG.E R9, desc[UR4][R8.64] ;  /* 0x000000040809c981 */ /* 0x002ea8000c1e1900 */
[----:B------:R-:W2:Y:S01]  /*0130*/  @!P4 LDG.E R0, desc[UR4][R2.64] ;  /* 0x000000040200c981 */ /* 0x000ea2000c1e1900 */
[----:B------:R-:W-:-:S03]  /*0140*/  @!P5 IMAD.WIDE.U32 R10, R11, 0x4, R4 ;  /* 0x000000040b0ad825 */ /* 0x000fc600078e0004 */
[----:B------:R-:W3:Y:S04]  /*0150*/  @!P5 LDG.E R25, desc[UR4][R2.64] ;  /* 0x000000040219d981 */ /* 0x000ee8000c1e1900 */
[----:B------:R0:W3:Y:S01]  /*0160*/  @!P5 LDG.E R12, desc[UR4][R10.64] ;  /* 0x000000040a0cd981 */ /* 0x0000e2000c1e1900 */
[C---:B------:R-:W-:Y:S02]  /*0170*/  VIADD R15, R7.reuse, 0xfffffff8 ;  /* 0xfffffff8070f7836 */ /* 0x040fe40000000000 */
[----:B------:R-:W-:-:S03]  /*0180*/  VIADD R17, R7, 0xfffffff9 ;  /* 0xfffffff907117836 */ /* 0x000fc60000000000 */
[----:B------:R-:W-:Y:S01]  /*0190*/  ISETP.GE.AND P2, PT, R15, UR6, PT ;  /* 0x000000060f007c0c */ /* 0x000fe2000bf46270 */
[----:B------:R-:W-:Y:S01]  /*01a0*/  VIADD R19, R7, 0xfffffffa ;  /* 0xfffffffa07137836 */ /* 0x000fe20000000000 */
[----:B------:R-:W-:Y:S02]  /*01b0*/  ISETP.GE.AND P3, PT, R17, UR6, PT ;  /* 0x0000000611007c0c */ /* 0x000fe4000bf66270 */
[C---:B------:R-:W-:Y:S01]  /*01c0*/  ISETP.LT.OR P2, PT, R7.reuse, 0x8, P2 ;  /* 0x000000080700780c */ /* 0x040fe20001741670 */
[C---:B------:R-:W-:Y:S01]  /*01d0*/  VIADD R21, R7.reuse, 0xfffffffb ;  /* 0xfffffffb07157836 */ /* 0x040fe20000000000 */
[----:B------:R-:W-:Y:S02]  /*01e0*/  ISETP.LT.OR P3, PT, R7, 0x7, P3 ;  /* 0x000000070700780c */ /* 0x000fe40001f61670 */
[----:B------:R-:W-:Y:S01]  /*01f0*/  ISETP.GE.AND P1, PT, R19, UR6, PT ;  /* 0x0000000613007c0c */ /* 0x000fe2000bf26270 */
[----:B------:R-:W-:Y:S01]  /*0200*/  VIADD R23, R7, 0xfffffffc ;  /* 0xfffffffc07177836 */ /* 0x000fe20000000000 */
[----:B------:R-:W-:-:S02]  /*0210*/  ISETP.GE.AND P0, PT, R21, UR6, PT ;  /* 0x0000000615007c0c */ /* 0x000fc4000bf06270 */
[C---:B------:R-:W-:Y:S02]  /*0220*/  ISETP.LT.OR P1, PT, R7.reuse, 0x6, P1 ;  /* 0x000000060700780c */ /* 0x040fe40000f21670 */
[----:B------:R-:W-:-:S03]  /*0230*/  ISETP.LT.OR P0, PT, R7, 0x5, P0 ;  /* 0x000000050700780c */ /* 0x000fc60000701670 */
[--C-:B------:R-:W-:Y:S02]  /*0240*/  @!P2 IMAD.WIDE.U32 R14, R15, 0x4, R4.reuse ;  /* 0x000000040f0ea825 */ /* 0x100fe400078e0004 */
[----:B------:R-:W4:Y:S02]  /*0250*/  @!P3 LDG.E R13, desc[UR4][R2.64] ;  /* 0x00000004020db981 */ /* 0x000f24000c1e1900 */
[--C-:B------:R-:W-:Y:S02]  /*0260*/  @!P3 IMAD.WIDE.U32 R16, R17, 0x4, R4.reuse ;  /* 0x000000041110b825 */ /* 0x100fe400078e0004 */
[----:B------:R-:W5:Y:S02]  /*0270*/  @!P2 LDG.E R6, desc[UR4][R14.64] ;  /* 0x000000040e06a981 */ /* 0x000f64000c1e1900 */
[--C-:B0-----:R-:W-:Y:S02]  /*0280*/  @!P1 IMAD.WIDE.U32 R10, R19, 0x4, R4.reuse ;  /* 0x00000004130a9825 */ /* 0x101fe400078e0004 */
[----:B------:R0:W4:Y:S02]  /*0290*/  @!P3 LDG.E R8, desc[UR4][R16.64] ;  /* 0x000000041008b981 */ /* 0x000124000c1e1900 */
[----:B------:R-:W-:-:S02]  /*02a0*/  @!P0 IMAD.WIDE.U32 R18, R21, 0x4, R4 ;  /* 0x0000000415128825 */ /* 0x000fc400078e0004 */
[----:B------:R1:W4:Y:S04]  /*02b0*/  @!P1 LDG.E R10, desc[UR4][R10.64] ;  /* 0x000000040a0a9981 */ /* 0x000328000c1e1900 */
[----:B------:R-:W4:Y:S04]  /*02c0*/  @!P1 LDG.E R21, desc[UR4][R2.64] ;  /* 0x0000000402159981 */ /* 0x000f28000c1e1900 */
[----:B------:R-:W4:Y:S01]  /*02d0*/  @!P0 LDG.E R18, desc[UR4][R18.64] ;  /* 0x0000000412128981 */ /* 0x000f22000c1e1900 */
[----:B--2---:R-:W-:Y:S01]  /*02e0*/  @!P4 ISETP.GT.AND P6, PT, R0, R9, PT ;  /* 0x000000090000c20c */ /* 0x004fe20003fc4270 */
[----:B------:R-:W-:-:S02]  /*02f0*/  IMAD.MOV.U32 R0, RZ, RZ, 0x1 ;  /* 0x00000001ff007424 */ /* 0x000fc400078e00ff */
[----:B------:R-:W5:Y:S01]  /*0300*/  @!P2 LDG.E R9, desc[UR4][R2.64] ;  /* 0x000000040209a981 */ /* 0x000f62000c1e1900 */
[----:B------:R-:W-:Y:S02]  /*0310*/  @!P4 SEL R0, RZ, 0x1, !P6 ;  /* 0x00000001ff00c807 */ /* 0x000fe40007000000 */
[----:B------:R-:W-:Y:S02]  /*0320*/  ISETP.GE.AND P4, PT, R23, UR6, PT ;  /* 0x0000000617007c0c */ /* 0x000fe4000bf86270 */
[----:B---3--:R-:W-:Y:S02]  /*0330*/  @!P5 ISETP.GT.AND P6, PT, R25, R12, PT ;  /* 0x0000000c1900d20c */ /* 0x008fe40003fc4270 */
[C---:B------:R-:W-:Y:S01]  /*0340*/  ISETP.LT.OR P4, PT, R7.reuse, 0x4, P4 ;  /* 0x000000040700780c */ /* 0x040fe20002781670 */
[----:B------:R-:W-:Y:S01]  /*0350*/  VIADD R25, R7, 0xfffffffd ;  /* 0xfffffffd07197836 */ /* 0x000fe20000000000 */
[----:B------:R-:W-:-:S04]  /*0360*/  @!P5 SEL R0, R0, RZ, P6 ;  /* 0x000000ff0000d207 */ /* 0x000fc80003000000 */
[----:B------:R-:W-:-:S04]  /*0370*/  ISETP.GE.AND P5, PT, R25, UR6, PT ;  /* 0x0000000619007c0c */ /* 0x000fc8000bfa6270 */
[----:B------:R-:W-:-:S03]  /*0380*/  ISETP.LT.OR P5, PT, R7, 0x3, P5 ;  /* 0x000000030700780c */ /* 0x000fc60002fa1670 */
[--C-:B0-----:R-:W-:Y:S01]  /*0390*/  @!P4 IMAD.WIDE.U32 R16, R23, 0x4, R4.reuse ;  /* 0x000000041710c825 */ /* 0x101fe200078e0004 */
[----:B------:R-:W2:Y:S04]  /*03a0*/  @!P4 LDG.E R27, desc[UR4][R2.64] ;  /* 0x00000004021bc981 */ /* 0x000ea8000c1e1900 */
[----:B------:R-:W3:Y:S04]  /*03b0*/  @!P0 LDG.E R23, desc[UR4][R2.64] ;  /* 0x0000000402178981 */ /* 0x000ee8000c1e1900 */
[----:B------:R0:W2:Y:S01]  /*03c0*/  @!P4 LDG.E R16, desc[UR4][R16.64] ;  /* 0x000000041010c981 */ /* 0x0000a2000c1e1900 */
[----:B------:R-:W-:-:S03]  /*03d0*/  @!P5 IMAD.WIDE.U32 R14, R25, 0x4, R4 ;  /* 0x00000004190ed825 */ /* 0x000fc600078e0004 */
[----:B------:R-:W2:Y:S04]  /*03e0*/  @!P5 LDG.E R25, desc[UR4][R2.64] ;  /* 0x000000040219d981 */ /* 0x000ea8000c1e1900 */
[----:B------:R4:W2:Y:S01]  /*03f0*/  @!P5 LDG.E R14, desc[UR4][R14.64] ;  /* 0x000000040e0ed981 */ /* 0x0008a2000c1e1900 */
[C---:B-1----:R-:W-:Y:S02]  /*0400*/  VIADD R11, R7.reuse, 0xfffffffe ;  /* 0xfffffffe070b7836 */ /* 0x042fe40000000000 */
[C---:B0-----:R-:W-:Y:S02]  /*0410*/  VIADD R17, R7.reuse, 0x2 ;  /* 0x0000000207117836 */ /* 0x041fe40000000000 */
[C---:B------:R-:W-:Y:S02]  /*0420*/  VIADD R19, R7.reuse, 0x3 ;  /* 0x0000000307137836 */ /* 0x040fe40000000000 */
[----:B----4-:R-:W-:Y:S01]  /*0430*/  VIADD R15, R7, 0x1 ;  /* 0x00000001070f7836 */ /* 0x010fe20000000000 */
[----:B-----5:R-:W-:-:S04]  /*0440*/  @!P2 ISETP.GT.AND P6, PT, R9, R6, PT ;  /* 0x000000060900a20c */ /* 0x020fc80003fc4270 */
[----:B------:R-:W-:Y:S02]  /*0450*/  @!P2 SEL R0, R0, RZ, P6 ;  /* 0x000000ff0000a207 */ /* 0x000fe40003000000 */
[----:B------:R-:W-:-:S04]  /*0460*/  @!P3 ISETP.GT.AND P6, PT, R13, R8, PT ;  /* 0x000000080d00b20c */ /* 0x000fc80003fc4270 */
[----:B------:R-:W-:Y:S02]  /*0470*/  @!P3 SEL R0, R0, RZ, P6 ;  /* 0x000000ff0000b207 */ /* 0x000fe40003000000 */
[----:B------:R-:W-:Y:S02]  /*0480*/  @!P1 ISETP.GT.AND P6, PT, R21, R10, PT ;  /* 0x0000000a1500920c */ /* 0x000fe40003fc4270 */
[----:B------:R-:W-:Y:S02]  /*0490*/  ISETP.GE.AND P3, PT, R11, UR6, PT ;  /* 0x000000060b007c0c */ /* 0x000fe4000bf66270 */
[C---:B------:R-:W-:Y:S02]  /*04a0*/  ISETP.GT.AND P2, PT, R7.reuse, UR6, PT ;  /* 0x0000000607007c0c */ /* 0x040fe4000bf44270 */
[----:B------:R-:W-:Y:S02]  /*04b0*/  @!P1 SEL R0, R0, RZ, P6 ;  /* 0x000000ff00009207 */ /* 0x000fe40003000000 */
[----:B------:R-:W-:-:S02]  /*04c0*/  ISETP.LT.OR P3, PT, R7, 0x2, P3 ;  /* 0x000000020700780c */ /* 0x000fc40001f61670 */
[----:B------:R-:W-:Y:S02]  /*04d0*/  ISETP.LT.OR P2, PT, R7, 0x1, P2 ;  /* 0x000000010700780c */ /* 0x000fe40001741670 */
[----:B---3--:R-:W-:Y:S02]  /*04e0*/  @!P0 ISETP.GT.AND P6, PT, R23, R18, PT ;  /* 0x000000121700820c */ /* 0x008fe40003fc4270 */
[----:B------:R-:W-:Y:S02]  /*04f0*/  ISETP.GE.AND P1, PT, R15, UR6, PT ;  /* 0x000000060f007c0c */ /* 0x000fe4000bf26270 */
[----:B------:R-:W-:Y:S02]  /*0500*/  @!P0 SEL R0, R0, RZ, P6 ;  /* 0x000000ff00008207 */ /* 0x000fe40003000000 */
[----:B--2---:R-:W-:Y:S01]  /*0510*/  @!P4 ISETP.GT.AND P6, PT, R27, R16, PT ;  /* 0x000000101b00c20c */ /* 0x004fe20003fc4270 */
[----:B------:R-:W-:Y:S01]  /*0520*/  VIADD R21, R7, 0x4 ;  /* 0x0000000407157836 */ /* 0x000fe20000000000 */
[----:B------:R-:W-:Y:S01]  /*0530*/  ISETP.GE.AND P0, PT, R17, UR6, PT ;  /* 0x0000000611007c0c */ /* 0x000fe2000bf06270 */
[----:B------:R-:W-:Y:S01]  /*0540*/  @!P3 IMAD.WIDE.U32 R10, R11, 0x4, R4 ;  /* 0x000000040b0ab825 */ /* 0x000fe200078e0004 */
[----:B------:R-:W-:Y:S01]  /*0550*/  ISETP.LT.OR P1, PT, R7, -0x1, P1 ;  /* 0xffffffff0700780c */ /* 0x000fe20000f21670 */
[----:B------:R-:W2:Y:S01]  /*0560*/  @!P3 LDG.E R9, desc[UR4][R2.64] ;  /* 0x000000040209b981 */ /* 0x000ea2000c1e1900 */
[----:B------:R-:W-:-:S02]  /*0570*/  @!P4 SEL R0, R0, RZ, P6 ;  /* 0x000000ff0000c207 */ /* 0x000fc40003000000 */
[----:B------:R-:W-:Y:S01]  /*0580*/  ISETP.GE.AND P4, PT, R19, UR6, PT ;  /* 0x0000000613007c0c */ /* 0x000fe2000bf86270 */
[C---:B------:R-:W-:Y:S01]  /*0590*/  @!P2 VIADD R13, R7.reuse, 0xffffffff ;  /* 0xffffffff070da836 */ /* 0x040fe20000000000 */
[C---:B------:R-:W-:Y:S01]  /*05a0*/  ISETP.LT.OR P0, PT, R7.reuse, -0x2, P0 ;  /* 0xfffffffe0700780c */ /* 0x040fe20000701670 */
[----:B------:R-:W2:Y:S01]  /*05b0*/  @!P3 LDG.E R6, desc[UR4][R10.64] ;  /* 0x000000040a06b981 */ /* 0x000ea2000c1e1900 */
[----:B------:R-:W-:Y:S02]  /*05c0*/  ISETP.LT.OR P4, PT, R7, -0x3, P4 ;  /* 0xfffffffd0700780c */ /* 0x000fe40002781670 */
[----:B------:R-:W-:Y:S01]  /*05d0*/  @!P5 ISETP.GT.AND P6, PT, R25, R14, PT ;  /* 0x0000000e1900d20c */ /* 0x000fe20003fc4270 */
[--C-:B------:R-:W-:Y:S01]  /*05e0*/  @!P2 IMAD.WIDE.U32 R12, R13, 0x4, R4.reuse ;  /* 0x000000040d0ca825 */ /* 0x100fe200078e0004 */
[----:B------:R-:W3:Y:S02]  /*05f0*/  @!P2 LDG.E R23, desc[UR4][R2.64] ;  /* 0x000000040217a981 */ /* 0x000ee4000c1e1900 */
[----:B------:R-:W-:Y:S01]  /*0600*/  @!P5 SEL R0, R0, RZ, P6 ;  /* 0x000000ff0000d207 */ /* 0x000fe20003000000 */
[--C-:B------:R-:W-:Y:S01]  /*0610*/  @!P1 IMAD.WIDE.U32 R14, R15, 0x4, R4.reuse ;  /* 0x000000040f0e9825 */ /* 0x100fe200078e0004 */
[----:B------:R-:W-:Y:S01]  /*0620*/  ISETP.GE.AND P5, PT, R21, UR6, PT ;  /* 0x0000000615007c0c */ /* 0x000fe2000bfa6270 */
[----:B------:R0:W3:Y:S02]  /*0630*/  @!P2 LDG.E R8, desc[UR4][R12.64] ;  /* 0x000000040c08a981 */ /* 0x0000e4000c1e1900 */
[--C-:B------:R-:W-:Y:S01]  /*0640*/  @!P0 IMAD.WIDE.U32 R16, R17, 0x4, R4.reuse ;  /* 0x0000000411108825 */ /* 0x100fe200078e0004 */
[----:B------:R-:W-:Y:S01]  /*0650*/  ISETP.LT.OR P5, PT, R7, -0x4, P5 ;  /* 0xfffffffc0700780c */ /* 0x000fe20002fa1670 */
[----:B------:R-:W4:Y:S04]  /*0660*/  @!P1 LDG.E R14, desc[UR4][R14.64] ;  /* 0x000000040e0e9981 */ /* 0x000f28000c1e1900 */
[----:B------:R1:W5:Y:S01]  /*0670*/  @!P0 LDG.E R16, desc[UR4][R16.64] ;  /* 0x0000000410108981 */ /* 0x000362000c1e1900 */
[----:B0-----:R-:W-:-:S03]  /*0680*/  @!P4 IMAD.WIDE.U32 R12, R19, 0x4, R4 ;  /* 0x00000004130cc825 */ /* 0x001fc600078e0004 */
[----:B------:R-:W4:Y:S04]  /*0690*/  @!P1 LDG.E R19, desc[UR4][R2.64] ;  /* 0x0000000402139981 */ /* 0x000f28000c1e1900 */
[----:B------:R-:W5:Y:S01]  /*06a0*/  @!P0 LDG.E R25, desc[UR4][R2.64] ;  /* 0x0000000402198981 */ /* 0x000f62000c1e1900 */
[----:B------:R-:W-:-:S03]  /*06b0*/  @!P5 IMAD.WIDE.U32 R10, R21, 0x4, R4 ;  /* 0x00000004150ad825 */ /* 0x000fc600078e0004 */
[----:B------:R-:W5:Y:S04]  /*06c0*/  @!P4 LDG.E R12, desc[UR4][R12.64] ;  /* 0x000000040c0cc981 */ /* 0x000f68000c1e1900 */
[----:B------:R-:W5:Y:S04]  /*06d0*/  @!P4 LDG.E R27, desc[UR4][R2.64] ;  /* 0x00000004021bc981 */ /* 0x000f68000c1e1900 */
[----:B------:R-:W5:Y:S04]  /*06e0*/  @!P5 LDG.E R10, desc[UR4][R10.64] ;  /* 0x000000040a0ad981 */ /* 0x000f68000c1e1900 */
[----:B------:R-:W5:Y:S01]  /*06f0*/  @!P5 LDG.E R29, desc[UR4][R2.64] ;  /* 0x00000004021dd981 */ /* 0x000f62000c1e1900 */
[----:B-1----:R-:W-:-:S02]  /*0700*/  VIADD R17, R7, 0x6 ;  /* 0x0000000607117836 */ /* 0x002fc40000000000 */
[----:B------:R-:W-:Y:S01]  /*0710*/  VIADD R21, R7, 0x8 ;  /* 0x0000000807157836 */ /* 0x000fe20000000000 */
[----:B--2---:R-:W-:Y:S01]  /*0720*/  @!P3 ISETP.GT.AND P6, PT, R9, R6, PT ;  /* 0x000000060900b20c */ /* 0x004fe20003fc4270 */
[----:B------:R-:W-:-:S03]  /*0730*/  VIADD R9, R7, 0x5 ;  /* 0x0000000507097836 */ /* 0x000fc60000000000 */
[----:B------:R-:W-:Y:S02]  /*0740*/  @!P3 SEL R0, R0, RZ, P6 ;  /* 0x000000ff0000b207 */ /* 0x000fe40003000000 */
[----:B---3--:R-:W-:Y:S02]  /*0750*/  @!P2 ISETP.GT.AND P6, PT, R23, R8, PT ;  /* 0x000000081700a20c */ /* 0x008fe40003fc4270 */
[----:B------:R-:W-:Y:S02]  /*0760*/  ISETP.GE.AND P3, PT, R9, UR6, PT ;  /* 0x0000000609007c0c */ /* 0x000fe4000bf66270 */
[----:B------:R-:W-:Y:S02]  /*0770*/  @!P2 SEL R0, R0, RZ, P6 ;  /* 0x000000ff0000a207 */ /* 0x000fe40003000000 */
[----:B------:R-:W-:Y:S02]  /*0780*/  ISETP.LT.OR P3, PT, R7, -0x5, P3 ;  /* 0xfffffffb0700780c */ /* 0x000fe40001f61670 */
[----:B----4-:R-:W-:Y:S01]  /*0790*/  @!P1 ISETP.GT.AND P6, PT, R19, R14, PT ;  /* 0x0000000e1300920c */ /* 0x010fe20003fc4270 */
[----:B------:R-:W-:Y:S01]  /*07a0*/  VIADD R19, R7, 0x7 ;  /* 0x0000000707137836 */ /* 0x000fe20000000000 */
[----:B-----5:R-:W-:-:S02]  /*07b0*/  @!P0 ISETP.GT.AND P2, PT, R25, R16, PT ;  /* 0x000000101900820c */ /* 0x020fc40003f44270 */
[----:B------:R-:W-:Y:S01]  /*07c0*/  @!P1 SEL R0, R0, RZ, P6 ;  /* 0x000000ff00009207 */ /* 0x000fe20003000000 */
[----:B------:R-:W-:Y:S01]  /*07d0*/  VIADD R23, R7, 0x9 ;  /* 0x0000000907177836 */ /* 0x000fe20000000000 */
[----:B------:R-:W-:-:S05]  /*07e0*/  ISETP.GE.AND P1, PT, R17, UR6, PT ;  /* 0x0000000611007c0c */ /* 0x000fca000bf26270 */
[----:B------:R-:W2:Y:S01]  /*07f0*/  @!P3 LDG.E R11, desc[UR4][R2.64] ;  /* 0x00000004020bb981 */ /* 0x000ea2000c1e1900 */
[----:B------:R-:W-:Y:S02]  /*0800*/  @!P0 SEL R0, R0, RZ, P2 ;  /* 0x000000ff00008207 */ /* 0x000fe40001000000 */
[----:B------:R-:W-:Y:S02]  /*0810*/  ISETP.GE.AND P2, PT, R19, UR6, PT ;  /* 0x0000000613007c0c */ /* 0x000fe4000bf46270 */
[----:B------:R-:W-:Y:S02]  /*0820*/  ISETP.LT.OR P1, PT, R7, -0x6, P1 ;  /* 0xfffffffa0700780c */ /* 0x000fe40000f21670 */
[----:B------:R-:W-:Y:S02]  /*0830*/  @!P4 ISETP.GT.AND P6, PT, R27, R12, PT ;  /* 0x0000000c1b00c20c */ /* 0x000fe40003fc4270 */
[----:B------:R-:W-:Y:S02]  /*0840*/  ISETP.GE.AND P0, PT, R21, UR6, PT ;  /* 0x0000000615007c0c */ /* 0x000fe4000bf06270 */
[C---:B------:R-:W-:Y:S01]  /*0850*/  ISETP.LT.OR P2, PT, R7.reuse, -0x7, P2 ;  /* 0xfffffff90700780c */ /* 0x040fe20001741670 */
[----:B------:R-:W-:Y:S01]  /*0860*/  VIADD R25, R7, 0xa ;  /* 0x0000000a07197836 */ /* 0x000fe20000000000 */
[----:B------:R-:W-:-:S02]  /*0870*/  @!P4 SEL R0, R0, RZ, P6 ;  /* 0x000000ff0000c207 */ /* 0x000fc40003000000 */
[----:B------:R-:W-:Y:S01]  /*0880*/  @!P5 ISETP.GT.AND P6, PT, R29, R10, PT ;  /* 0x0000000a1d00d20c */ /* 0x000fe20003fc4270 */
[--C-:B------:R-:W-:Y:S01]  /*0890*/  @!P3 IMAD.WIDE.U32 R12, R9, 0x4, R4.reuse ;  /* 0x00000004090cb825 */ /* 0x100fe200078e0004 */
[----:B------:R-:W-:Y:S01]  /*08a0*/  ISETP.GE.AND P4, PT, R23, UR6, PT ;  /* 0x0000000617007c0c */ /* 0x000fe2000bf86270 */
[----:B------:R-:W3:Y:S01]  /*08b0*/  @!P1 LDG.E R15, desc[UR4][R2.64] ;  /* 0x00000004020f9981 */ /* 0x000ee2000c1e1900 */
[----:B------:R-:W-:Y:S02]  /*08c0*/  ISETP.LT.OR P0, PT, R7, -0x8, P0 ;  /* 0xfffffff80700780c */ /* 0x000fe40000701670 */
[----:B------:R-:W-:Y:S01]  /*08d0*/  @!P5 SEL R0, R0, RZ, P6 ;  /* 0x000000ff0000d207 */ /* 0x000fe20003000000 */
[----:B------:R0:W2:Y:S01]  /*08e0*/  @!P3 LDG.E R6, desc[UR4][R12.64] ;  /* 0x000000040c06b981 */ /* 0x0000a2000c1e1900 */
[----:B------:R-:W-:Y:S02]  /*08f0*/  ISETP.GE.AND P5, PT, R25, UR6, PT ;  /* 0x0000000619007c0c */ /* 0x000fe4000bfa6270 */
[----:B------:R-:W-:Y:S01]  /*0900*/  ISETP.LT.OR P4, PT, R7, -0x9, P4 ;  /* 0xfffffff70700780c */ /* 0x000fe20002781670 */
[----:B------:R-:W-:Y:S01]  /*0910*/  @!P1 IMAD.WIDE.U32 R16, R17, 0x4, R4 ;  /* 0x0000000411109825 */ /* 0x000fe200078e0004 */
[----:B------:R-:W-:-:S03]  /*0920*/  ISETP.LT.OR P5, PT, R7, -0xa, P5 ;  /* 0xfffffff60700780c */ /* 0x000fc60002fa1670 */
[--C-:B------:R-:W-:Y:S01]  /*0930*/  @!P2 IMAD.WIDE.U32 R18, R19, 0x4, R4.reuse ;  /* 0x000000041312a825 */ /* 0x100fe200078e0004 */
[----:B------:R1:W3:Y:S03]  /*0940*/  @!P1 LDG.E R10, desc[UR4][R16.64] ;  /* 0x00000004100a9981 */ /* 0x0002e6000c1e1900 */
[--C-:B------:R-:W-:Y:S02]  /*0950*/  @!P0 IMAD.WIDE.U32 R8, R21, 0x4, R4.reuse ;  /* 0x0000000415088825 */ /* 0x100fe400078e0004 */
[----:B------:R-:W4:Y:S02]  /*0960*/  @!P2 LDG.E R18, desc[UR4][R18.64] ;  /* 0x000000041212a981 */ /* 0x000f24000c1e1900 */
[--C-:B0-----:R-:W-:Y:S02]  /*0970*/  @!P4 IMAD.WIDE.U32 R12, R23, 0x4, R4.reuse ;  /* 0x00000004170cc825 */ /* 0x101fe400078e0004 */
[----:B------:R-:W4:Y:S01]  /*0980*/  @!P2 LDG.E R21, desc[UR4][R2.64] ;  /* 0x000000040215a981 */ /* 0x000f22000c1e1900 */
[----:B-1----:R-:W0:Y:S01]  /*0990*/  LDC.64 R16, c[0x0][0x388] ;  /* 0x0000e200ff107b82 */ /* 0x002e220000000a00 */
[----:B------:R-:W-:-:S02]  /*09a0*/  @!P5 IMAD.WIDE.U32 R4, R25, 0x4, R4 ;  /* 0x000000041904d825 */ /* 0x000fc400078e0004 */
[----:B------:R-:W5:Y:S04]  /*09b0*/  @!P0 LDG.E R8, desc[UR4][R8.64] ;  /* 0x0000000408088981 */ /* 0x000f68000c1e1900 */
[----:B------:R-:W5:Y:S04]  /*09c0*/  @!P0 LDG.E R23, desc[UR4][R2.64] ;  /* 0x0000000402178981 */ /* 0x000f68000c1e1900 */
[----:B------:R-:W5:Y:S04]  /*09d0*/  @!P4 LDG.E R12, desc[UR4][R12.64] ;  /* 0x000000040c0cc981 */ /* 0x000f68000c1e1900 */
[----:B------:R-:W5:Y:S04]  /*09e0*/  @!P4 LDG.E R25, desc[UR4][R2.64] ;  /* 0x000000040219c981 */ /* 0x000f68000c1e1900 */
[----:B------:R0:W5:Y:S04]  /*09f0*/  @!P5 LDG.E R27, desc[UR4][R2.64] ;  /* 0x00000004021bd981 */ /* 0x000168000c1e1900 */
[----:B------:R-:W5:Y:S01]  /*0a00*/  @!P5 LDG.E R4, desc[UR4][R4.64] ;  /* 0x000000040404d981 */ /* 0x000f62000c1e1900 */
[----:B0-----:R-:W-:Y:S01]  /*0a10*/  IMAD.WIDE R2, R7, 0x4, R16 ;  /* 0x0000000407027825 */ /* 0x001fe200078e0210 */
[----:B--2---:R-:W-:-:S04]  /*0a20*/  @!P3 ISETP.GT.AND P6, PT, R11, R6, PT ;  /* 0x000000060b00b20c */ /* 0x004fc80003fc4270 */
[----:B------:R-:W-:Y:S02]  /*0a30*/  @!P3 SEL R0, R0, RZ, P6 ;  /* 0x000000ff0000b207 */ /* 0x000fe40003000000 */
[----:B---3--:R-:W-:-:S04]  /*0a40*/  @!P1 ISETP.GT.AND P6, PT, R15, R10, PT ;  /* 0x0000000a0f00920c */ /* 0x008fc80003fc4270 */
[----:B------:R-:W-:Y:S02]  /*0a50*/  @!P1 SEL R0, R0, RZ, P6 ;  /* 0x000000ff00009207 */ /* 0x000fe40003000000 */
[----:B----4-:R-:W-:-:S04]  /*0a60*/  @!P2 ISETP.GT.AND P3, PT, R21, R18, PT ;  /* 0x000000121500a20c */ /* 0x010fc80003f64270 */
[----:B------:R-:W-:Y:S02]  /*0a70*/  @!P2 SEL R0, R0, RZ, P3 ;  /* 0x000000ff0000a207 */ /* 0x000fe40001800000 */
[----:B-----5:R-:W-:-:S04]  /*0a80*/  @!P0 ISETP.GT.AND P1, PT, R23, R8, PT ;  /* 0x000000081700820c */ /* 0x020fc80003f24270 */
[----:B------:R-:W-:Y:S02]  /*0a90*/  @!P0 SEL R0, R0, RZ, P1 ;  /* 0x000000ff00008207 */ /* 0x000fe40000800000 */
[----:B------:R-:W-:-:S04]  /*0aa0*/  @!P4 ISETP.GT.AND P2, PT, R25, R12, PT ;  /* 0x0000000c1900c20c */ /* 0x000fc80003f44270 */
[----:B------:R-:W-:Y:S02]  /*0ab0*/  @!P4 SEL R0, R0, RZ, P2 ;  /* 0x000000ff0000c207 */ /* 0x000fe40001000000 */
[----:B------:R-:W-:-:S04]  /*0ac0*/  @!P5 ISETP.GT.AND P0, PT, R27, R4, PT ;  /* 0x000000041b00d20c */ /* 0x000fc80003f04270 */
[----:B------:R-:W-:-:S05]  /*0ad0*/  @!P5 SEL R0, R0, RZ, P0 ;  /* 0x000000ff0000d207 */ /* 0x000fca0000000000 */
[----:B------:R-:W-:Y:S01]  /*0ae0*/  STG.E desc[UR4][R2.64], R0 ;  /* 0x0000000002007986 */ /* 0x000fe2000c101904 */
[----:B------:R-:W-:Y:S05]  /*0af0*/  EXIT ;  /* 0x000000000000794d */ /* 0x000fea0003800000 */
.L_x_9:
        /* <DEDUP_REMOVED lines=16> */
.L_x_11:


//--------------------- .nv.shared._Z25compute_shared_mem_kernelPKiPii --------------------------
	.section	.nv.shared._Z25compute_shared_mem_kernelPKiPii,"aw",@nobits
	.sectionflags	@""
	.align	4
.nv.shared._Z25compute_shared_mem_kernelPKiPii:
	.zero		1232


//--------------------- .nv.shared.reserved.0     --------------------------
	.section	.nv.shared.reserved.0,"aw",@nobits
	.weak		__nv_reservedSMEM_offset_0_alias
	.size		__nv_reservedSMEM_offset_0_alias, 0, 64
	.other		__nv_reservedSMEM_offset_0_alias,@"STO_CUDA_RESERVED_SHARED STV_DEFAULT"
__nv_reservedSMEM_offset_0_alias:
	.zero		0
	.zero		64


//--------------------- .nv.constant0._Z25compute_shared_mem_kernelPKiPii --------------------------
	.section	.nv.constant0._Z25compute_shared_mem_kernelPKiPii,"a",@progbits
	.sectionflags	@""
	.align	4
.nv.constant0._Z25compute_shared_mem_kernelPKiPii:
	.zero		916


//--------------------- .nv.constant0._Z14compute_kernelPKiPii --------------------------
	.section	.nv.constant0._Z14compute_kernelPKiPii,"a",@progbits
	.sectionflags	@""
	.align	4
.nv.constant0._Z14compute_kernelPKiPii:
	.zero		916


//--------------------- SYMBOLS --------------------------

	.type		.nv.reservedSmem.offset0,@object
	.size		.nv.reservedSmem.offset0,0x4
	.type		.nv.reservedSmem.cap,@object
	.size		.nv.reservedSmem.cap,0x4
